	.target	sm_100a

	.elftype	@"ET_EXEC"


//--------------------- .note.nv.tkinfo           --------------------------
	.section	.note.nv.tkinfo,"",@"SHT_NOTE"
	.sectionflags	@"SHF_NOTE_NV_TKINFO"
	.tkinfo
        /*0018*/ 	.word	0x00000002
        /*0030*/ 	.string	""
        /*0030*/ 	.string	"ptxas"
        /*0030*/ 	.string	"Cuda compilation tools, release 13.0, V13.0.88"
        /*0030*/ 	.string	"Build cuda_13.0.r13.0/compiler.36424714_0"
        /*0030*/ 	.string	"-arch sm_100a -m 64 "



//--------------------- .note.nv.cuinfo           --------------------------
	.section	.note.nv.cuinfo,"",@"SHT_NOTE"
	.sectionflags	@"SHF_NOTE_NV_CUINFO"
        /*0018*/ 	.short	0x0002
        /*001a*/ 	.short	0x0064
        /*001c*/ 	.short	0x0082
	.zero		2


//--------------------- .nv.info                  --------------------------
	.section	.nv.info,"",@"SHT_CUDA_INFO"
	.align	4


	//----- nvinfo : EIATTR_REGCOUNT
	.align		4
        /*0000*/ 	.byte	0x04, 0x2f
        /*0002*/ 	.short	(.L_19 - .L_18)
	.align		4
.L_18:
        /*0004*/ 	.word	index@(_ZN7cutlass13device_kernelINS_4gemm6kernel13GemmUniversalIN4cute5tupleIJiiiiEEENS1_10collective13CollectiveMmaINS1_35MainloopSm100TmaUmmaWarpSpecializedILi5ELi2ELi4ENS5_IJNS4_1CILi2EEENSA_ILi1EEESC_EEEEENS5_IJNSA_ILi64EEENSA_ILi128EEENSA_ILi32EEEEEEaNS5_IJlSC_lEEEaSJ_NS4_8TiledMMAINS4_8MMA_AtomIJNS4_15SM100_MMA_S8_SSIaaiLi64ELi128ELNS4_4UMMA5MajorE0ELSO_0ELNSN_8SaturateE0EEEEEENS4_6LayoutINS5_IJSC_SC_SC_EEENS5_IJNSA_ILi0EEESU_SU_EEEEENS5_IJNS4_10UnderscoreESX_SX_EEEEENS4_13SM90_TMA_LOADENS4_14ComposedLayoutINS4_7SwizzleILi1ELi4ELi3EEENS4_18smem_ptr_flag_bitsILi8EEENSS_INS5_IJNSA_ILi8EEESH_EEENS5_IJSH_SC_EEEEEEEvNS4_8identityENS4_23SM90_TMA_LOAD_MULTICASTES1A_vS1B_EENS_8epilogue10collective18CollectiveEpilogueINS1E_23Sm100TmaWarpSpecializedILi2ELi2ELi32ELb0ELb0EEEJSI_NS5_IJNSS_ISF_SC_EES1J_EEEaSJ_aSJ_NS1E_6fusion15FusionCallbacksIS1I_NS1L_17LinearCombinationIaiaiLNS_15FloatRoundStyleE2EEESI_S1K_JEEENS4_5SM1004TMEM4LOAD26SM100_TMEM_LOAD_16dp32b32xES10_NS11_INS12_ILi2ELi4ELi3EEES15_NSS_INS5_IJS16_SF_EEENS5_IJSF_SC_EEEEEEENS4_39AutoVectorizingCopyWithAssumedAlignmentILi128EEENS4_14SM90_TMA_STOREES1Z_S21_S21_EEEvvEEEEvNT_6ParamsE)
        /*0008*/ 	.word	0x0000005a


	//----- nvinfo : EIATTR_FRAME_SIZE
	.align		4
.L_19:
        /*000c*/ 	.byte	0x04, 0x11
        /*000e*/ 	.short	(.L_21 - .L_20)
	.align		4
.L_20:
        /*0010*/ 	.word	index@($__internal_2_$__cuda_sm10x_tcgen05_guardrail_trap_unallocated_columns_being_dealloced)
        /*0014*/ 	.word	0x00000000


	//----- nvinfo : EIATTR_FRAME_SIZE
	.align		4
.L_21:
        /*0018*/ 	.byte	0x04, 0x11
        /*001a*/ 	.short	(.L_23 - .L_22)
	.align		4
.L_22:
        /*001c*/ 	.word	index@($__internal_1_$__cuda_sm10x_tcgen05_guardrail_trap_phase_invalid_during_alloc)
        /*0020*/ 	.word	0x00000000


	//----- nvinfo : EIATTR_FRAME_SIZE
	.align		4
.L_23:
        /*0024*/ 	.byte	0x04, 0x11
        /*0026*/ 	.short	(.L_25 - .L_24)
	.align		4
.L_24:
        /*0028*/ 	.word	index@($__internal_0_$__cuda_sm10x_tcgen05_guardrail_trap_col_being_dealloced_not_returned_by_alloc)
        /*002c*/ 	.word	0x00000000


	//----- nvinfo : EIATTR_FRAME_SIZE
	.align		4
.L_25:
        /*0030*/ 	.byte	0x04, 0x11
        /*0032*/ 	.short	(.L_27 - .L_26)
	.align		4
.L_26:
        /*0034*/ 	.word	index@(_ZN7cutlass13device_kernelINS_4gemm6kernel13GemmUniversalIN4cute5tupleIJiiiiEEENS1_10collective13CollectiveMmaINS1_35MainloopSm100TmaUmmaWarpSpecializedILi5ELi2ELi4ENS5_IJNS4_1CILi2EEENSA_ILi1EEESC_EEEEENS5_IJNSA_ILi64EEENSA_ILi128EEENSA_ILi32EEEEEEaNS5_IJlSC_lEEEaSJ_NS4_8TiledMMAINS4_8MMA_AtomIJNS4_15SM100_MMA_S8_SSIaaiLi64ELi128ELNS4_4UMMA5MajorE0ELSO_0ELNSN_8SaturateE0EEEEEENS4_6LayoutINS5_IJSC_SC_SC_EEENS5_IJNSA_ILi0EEESU_SU_EEEEENS5_IJNS4_10UnderscoreESX_SX_EEEEENS4_13SM90_TMA_LOADENS4_14ComposedLayoutINS4_7SwizzleILi1ELi4ELi3EEENS4_18smem_ptr_flag_bitsILi8EEENSS_INS5_IJNSA_ILi8EEESH_EEENS5_IJSH_SC_EEEEEEEvNS4_8identityENS4_23SM90_TMA_LOAD_MULTICASTES1A_vS1B_EENS_8epilogue10collective18CollectiveEpilogueINS1E_23Sm100TmaWarpSpecializedILi2ELi2ELi32ELb0ELb0EEEJSI_NS5_IJNSS_ISF_SC_EES1J_EEEaSJ_aSJ_NS1E_6fusion15FusionCallbacksIS1I_NS1L_17LinearCombinationIaiaiLNS_15FloatRoundStyleE2EEESI_S1K_JEEENS4_5SM1004TMEM4LOAD26SM100_TMEM_LOAD_16dp32b32xES10_NS11_INS12_ILi2ELi4ELi3EEES15_NSS_INS5_IJS16_SF_EEENS5_IJSF_SC_EEEEEEENS4_39AutoVectorizingCopyWithAssumedAlignmentILi128EEENS4_14SM90_TMA_STOREES1Z_S21_S21_EEEvvEEEEvNT_6ParamsE)
        /*0038*/ 	.word	0x00000000


	//----- nvinfo : EIATTR_MIN_STACK_SIZE
	.align		4
.L_27:
        /*003c*/ 	.byte	0x04, 0x12
        /*003e*/ 	.short	(.L_29 - .L_28)
	.align		4
.L_28:
        /*0040*/ 	.word	index@(_ZN7cutlass13device_kernelINS_4gemm6kernel13GemmUniversalIN4cute5tupleIJiiiiEEENS1_10collective13CollectiveMmaINS1_35MainloopSm100TmaUmmaWarpSpecializedILi5ELi2ELi4ENS5_IJNS4_1CILi2EEENSA_ILi1EEESC_EEEEENS5_IJNSA_ILi64EEENSA_ILi128EEENSA_ILi32EEEEEEaNS5_IJlSC_lEEEaSJ_NS4_8TiledMMAINS4_8MMA_AtomIJNS4_15SM100_MMA_S8_SSIaaiLi64ELi128ELNS4_4UMMA5MajorE0ELSO_0ELNSN_8SaturateE0EEEEEENS4_6LayoutINS5_IJSC_SC_SC_EEENS5_IJNSA_ILi0EEESU_SU_EEEEENS5_IJNS4_10UnderscoreESX_SX_EEEEENS4_13SM90_TMA_LOADENS4_14ComposedLayoutINS4_7SwizzleILi1ELi4ELi3EEENS4_18smem_ptr_flag_bitsILi8EEENSS_INS5_IJNSA_ILi8EEESH_EEENS5_IJSH_SC_EEEEEEEvNS4_8identityENS4_23SM90_TMA_LOAD_MULTICASTES1A_vS1B_EENS_8epilogue10collective18CollectiveEpilogueINS1E_23Sm100TmaWarpSpecializedILi2ELi2ELi32ELb0ELb0EEEJSI_NS5_IJNSS_ISF_SC_EES1J_EEEaSJ_aSJ_NS1E_6fusion15FusionCallbacksIS1I_NS1L_17LinearCombinationIaiaiLNS_15FloatRoundStyleE2EEESI_S1K_JEEENS4_5SM1004TMEM4LOAD26SM100_TMEM_LOAD_16dp32b32xES10_NS11_INS12_ILi2ELi4ELi3EEES15_NSS_INS5_IJS16_SF_EEENS5_IJSF_SC_EEEEEEENS4_39AutoVectorizingCopyWithAssumedAlignmentILi128EEENS4_14SM90_TMA_STOREES1Z_S21_S21_EEEvvEEEEvNT_6ParamsE)
        /*0044*/ 	.word	0x00000000
.L_29:


//--------------------- .nv.compat                --------------------------
	.section	.nv.compat,"",@"SHT_CUDA_COMPAT_INFO"
	.align	4
        /*0000*/ 	.byte	0x02, 0x09, 0x01, 0x00, 0x02, 0x02, 0x03, 0x00, 0x02, 0x05, 0x06, 0x00, 0x03, 0x07, 0x01, 0x01
        /*0010*/ 	.byte	0x02, 0x03, 0x01, 0x00, 0x02, 0x06, 0x01, 0x00, 0x04, 0x0b, 0x08, 0x00, 0x01, 0x00, 0x00, 0x00
        /*0020*/ 	.byte	0x00, 0x00, 0x00, 0x00


//--------------------- .nv.info._ZN7cutlass13device_kernelINS_4gemm6kernel13GemmUniversalIN4cute5tupleIJiiiiEEENS1_10collective13CollectiveMmaINS1_35MainloopSm100TmaUmmaWarpSpecializedILi5ELi2ELi4ENS5_IJNS4_1CILi2EEENSA_ILi1EEESC_EEEEENS5_IJNSA_ILi64EEENSA_ILi128EEENSA_ILi32EEEEEEaNS5_IJlSC_lEEEaSJ_NS4_8TiledMMAINS4_8MMA_AtomIJNS4_15SM100_MMA_S8_SSIaaiLi64ELi128ELNS4_4UMMA5MajorE0ELSO_0ELNSN_8SaturateE0EEEEEENS4_6LayoutINS5_IJSC_SC_SC_EEENS5_IJNSA_ILi0EEESU_SU_EEEEENS5_IJNS4_10UnderscoreESX_SX_EEEEENS4_13SM90_TMA_LOADENS4_14ComposedLayoutINS4_7SwizzleILi1ELi4ELi3EEENS4_18smem_ptr_flag_bitsILi8EEENSS_INS5_IJNSA_ILi8EEESH_EEENS5_IJSH_SC_EEEEEEEvNS4_8identityENS4_23SM90_TMA_LOAD_MULTICASTES1A_vS1B_EENS_8epilogue10collective18CollectiveEpilogueINS1E_23Sm100TmaWarpSpecializedILi2ELi2ELi32ELb0ELb0EEEJSI_NS5_IJNSS_ISF_SC_EES1J_EEEaSJ_aSJ_NS1E_6fusion15FusionCallbacksIS1I_NS1L_17LinearCombinationIaiaiLNS_15FloatRoundStyleE2EEESI_S1K_JEEENS4_5SM1004TMEM4LOAD26SM100_TMEM_LOAD_16dp32b32xES10_NS11_INS12_ILi2ELi4ELi3EEES15_NSS_INS5_IJS16_SF_EEENS5_IJSF_SC_EEEEEEENS4_39AutoVectorizingCopyWithAssumedAlignmentILi128EEENS4_14SM90_TMA_STOREES1Z_S21_S21_EEEvvEEEEvNT_6ParamsE --------------------------
	.section	.nv.info._ZN7cutlass13device_kernelINS_4gemm6kernel13GemmUniversalIN4cute5tupleIJiiiiEEENS1_10collective13CollectiveMmaINS1_35MainloopSm100TmaUmmaWarpSpecializedILi5ELi2ELi4ENS5_IJNS4_1CILi2EEENSA_ILi1EEESC_EEEEENS5_IJNSA_ILi64EEENSA_ILi128EEENSA_ILi32EEEEEEaNS5_IJlSC_lEEEaSJ_NS4_8TiledMMAINS4_8MMA_AtomIJNS4_15SM100_MMA_S8_SSIaaiLi64ELi128ELNS4_4UMMA5MajorE0ELSO_0ELNSN_8SaturateE0EEEEEENS4_6LayoutINS5_IJSC_SC_SC_EEENS5_IJNSA_ILi0EEESU_SU_EEEEENS5_IJNS4_10UnderscoreESX_SX_EEEEENS4_13SM90_TMA_LOADENS4_14ComposedLayoutINS4_7SwizzleILi1ELi4ELi3EEENS4_18smem_ptr_flag_bitsILi8EEENSS_INS5_IJNSA_ILi8EEESH_EEENS5_IJSH_SC_EEEEEEEvNS4_8identityENS4_23SM90_TMA_LOAD_MULTICASTES1A_vS1B_EENS_8epilogue10collective18CollectiveEpilogueINS1E_23Sm100TmaWarpSpecializedILi2ELi2ELi32ELb0ELb0EEEJSI_NS5_IJNSS_ISF_SC_EES1J_EEEaSJ_aSJ_NS1E_6fusion15FusionCallbacksIS1I_NS1L_17LinearCombinationIaiaiLNS_15FloatRoundStyleE2EEESI_S1K_JEEENS4_5SM1004TMEM4LOAD26SM100_TMEM_LOAD_16dp32b32xES10_NS11_INS12_ILi2ELi4ELi3EEES15_NSS_INS5_IJS16_SF_EEENS5_IJSF_SC_EEEEEEENS4_39AutoVectorizingCopyWithAssumedAlignmentILi128EEENS4_14SM90_TMA_STOREES1Z_S21_S21_EEEvvEEEEvNT_6ParamsE,"",@"SHT_CUDA_INFO"
	.sectionflags	@""
	.align	4


	//----- nvinfo : EIATTR_CUDA_API_VERSION
	.align		4
        /*0000*/ 	.byte	0x04, 0x37
        /*0002*/ 	.short	(.L_31 - .L_30)
.L_30:
        /*0004*/ 	.word	0x00000082


	//----- nvinfo : EIATTR_KPARAM_INFO
	.align		4
.L_31:
        /*0008*/ 	.byte	0x04, 0x17
        /*000a*/ 	.short	(.L_33 - .L_32)
.L_32:
        /*000c*/ 	.word	0x00000000
        /*0010*/ 	.short	0x0000
        /*0012*/ 	.short	0x0000
        /*0014*/ 	.byte	0x00, 0xf0, 0x01, 0x20


	//----- nvinfo : EIATTR_AT_ENTRY_FRAGMENTS
	.align		4
.L_33:
        /*0018*/ 	.byte	0x04, 0x4f
        /*001a*/ 	.short	(.L_35 - .L_34)


	//   ....[0]....
.L_34:
        /*001c*/ 	.word	0x00000006


	//----- nvinfo : EIATTR_RESERVED_SMEM_USED
	.align		4
.L_35:
        /*0020*/ 	.byte	0x01, 0x41
	.zero		2


	//----- nvinfo : EIATTR_SPARSE_MMA_MASK
	.align		4
        /*0024*/ 	.byte	0x03, 0x50
        /*0026*/ 	.short	0x0000


	//----- nvinfo : EIATTR_TCGEN05_1CTA_USED
	.align		4
        /*0028*/ 	.byte	0x01, 0x51
	.zero		2


	//----- nvinfo : EIATTR_MAXREG_COUNT
	.align		4
        /*002c*/ 	.byte	0x03, 0x1b
        /*002e*/ 	.short	0x00ff


	//----- nvinfo : EIATTR_NUM_BARRIERS
	.align		4
        /*0030*/ 	.byte	0x02, 0x4c
        /*0032*/ 	.byte	0x07
	.zero		1


	//----- nvinfo : EIATTR_EXTERNS
	.align		4
        /*0034*/ 	.byte	0x04, 0x0f
        /*0036*/ 	.short	(.L_37 - .L_36)


	//   ....[0]....
	.align		4
.L_36:
        /*0038*/ 	.word	index@(__assertfail)


	//----- nvinfo : EIATTR_MERCURY_ISA_VERSION
	.align		4
.L_37:
        /*003c*/ 	.byte	0x03, 0x5f
        /*003e*/ 	.short	0x0101


	//----- nvinfo : EIATTR_INT_WARP_WIDE_INSTR_OFFSETS
	.align		4
        /*0040*/ 	.byte	0x04, 0x31
        /*0042*/ 	.short	(.L_39 - .L_38)


	//   ....[0]....
.L_38:
        /*0044*/ 	.word	0x00003bb0


	//   ....[1]....
        /*0048*/ 	.word	0x00003be0


	//   ....[2]....
        /*004c*/ 	.word	0x00003c00


	//   ....[3]....
        /*0050*/ 	.word	0x000047b0


	//   ....[4]....
        /*0054*/ 	.word	0x00004820


	//   ....[5]....
        /*0058*/ 	.word	0x00004920


	//   ....[6]....
        /*005c*/ 	.word	0x000049d0


	//----- nvinfo : EIATTR_COOP_GROUP_MASK_REGIDS
	.align		4
.L_39:
        /*0060*/ 	.byte	0x04, 0x29
        /*0062*/ 	.short	(.L_41 - .L_40)


	//   ....[0]....
.L_40:
        /*0064*/ 	.word	0xffffffff


	//   ....[1]....
        /*0068*/ 	.word	0xffffffff


	//   ....[2]....
        /*006c*/ 	.word	0xffffffff


	//   ....[3]....
        /*0070*/ 	.word	0xffffffff


	//   ....[4]....
        /*0074*/ 	.word	0xffffffff


	//   ....[5]....
        /*0078*/ 	.word	0xffffffff


	//   ....[6]....
        /*007c*/ 	.word	0xffffffff


	//   ....[7]....
        /*0080*/ 	.word	0xffffffff


	//   ....[8]....
        /*0084*/ 	.word	0xffffffff


	//   ....[9]....
        /*0088*/ 	.word	0xffffffff


	//   ....[10]....
        /*008c*/ 	.word	0xffffffff


	//   ....[11]....
        /*0090*/ 	.word	0xffffffff


	//   ....[12]....
        /*0094*/ 	.word	0xffffffff


	//   ....[13]....
        /*0098*/ 	.word	0xffffffff


	//----- nvinfo : EIATTR_COOP_GROUP_INSTR_OFFSETS
	.align		4
.L_41:
        /*009c*/ 	.byte	0x04, 0x28
        /*009e*/ 	.short	(.L_43 - .L_42)


	//   ....[0]....
.L_42:
        /*00a0*/ 	.word	0x00000080


	//   ....[1]....
        /*00a4*/ 	.word	0x000004f0


	//   ....[2]....
        /*00a8*/ 	.word	0x000006b0


	//   ....[3]....
        /*00ac*/ 	.word	0x00000810


	//   ....[4]....
        /*00b0*/ 	.word	0x00000910


	//   ....[5]....
        /*00b4*/ 	.word	0x00000a80


	//   ....[6]....
        /*00b8*/ 	.word	0x00000c20


	//   ....[7]....
        /*00bc*/ 	.word	0x00000dd0


	//   ....[8]....
        /*00c0*/ 	.word	0x00001fb0


	//   ....[9]....
        /*00c4*/ 	.word	0x00002ef0


	//   ....[10]....
        /*00c8*/ 	.word	0x00003100


	//   ....[11]....
        /*00cc*/ 	.word	0x00003130


	//   ....[12]....
        /*00d0*/ 	.word	0x00003a90


	//   ....[13]....
        /*00d4*/ 	.word	0x00003cc0


	//----- nvinfo : EIATTR_VRC_CTA_INIT_COUNT
	.align		4
.L_43:
        /*00d8*/ 	.byte	0x02, 0x4a
        /*00da*/ 	.byte	0x80
	.zero		1


	//----- nvinfo : EIATTR_SYSCALL_OFFSETS
	.align		4
        /*00dc*/ 	.byte	0x04, 0x46
        /*00de*/ 	.short	(.L_45 - .L_44)


	//   ....[0]....
.L_44:
        /*00e0*/ 	.word	0x000055d0


	//   ....[1]....
        /*00e4*/ 	.word	0x00005710


	//   ....[2]....
        /*00e8*/ 	.word	0x00005f40


	//   ....[3]....
        /*00ec*/ 	.word	0x00006ce0


	//----- nvinfo : EIATTR_MBARRIER_INSTR_OFFSETS
	.align		4
.L_45:
        /*00f0*/ 	.byte	0x04, 0x39
        /*00f2*/ 	.short	(.L_47 - .L_46)


	//   ....[0]....
.L_46:
        /*00f4*/ 	.word	0x00000600
        /*00f8*/ 	.word	0x000000ff
        /*00fc*/ 	.word	0x00000000
        /*0100*/ 	.short	0x0100
        /*0102*/ 	.byte	0x04
	.zero		1


	//   ....[1]....
        /*0104*/ 	.word	0x00000610
        /*0108*/ 	.word	0x000000ff
        /*010c*/ 	.word	0x00000028
        /*0110*/ 	.short	0x0100
        /*0112*/ 	.byte	0x04
	.zero		1


	//   ....[2]....
        /*0114*/ 	.word	0x00000620
        /*0118*/ 	.word	0x000000ff
        /*011c*/ 	.word	0x00000008
        /*0120*/ 	.short	0x0100
        /*0122*/ 	.byte	0x04
	.zero		1


	//   ....[3]....
        /*0124*/ 	.word	0x00000630
        /*0128*/ 	.word	0x000000ff
        /*012c*/ 	.word	0x00000030
        /*0130*/ 	.short	0x0100
        /*0132*/ 	.byte	0x04
	.zero		1


	//   ....[4]....
        /*0134*/ 	.word	0x00000640
        /*0138*/ 	.word	0x000000ff
        /*013c*/ 	.word	0x00000010
        /*0140*/ 	.short	0x0100
        /*0142*/ 	.byte	0x04
	.zero		1


	//   ....[5]....
        /*0144*/ 	.word	0x00000650
        /*0148*/ 	.word	0x000000ff
        /*014c*/ 	.word	0x00000038
        /*0150*/ 	.short	0x0100
        /*0152*/ 	.byte	0x04
	.zero		1


	//   ....[6]....
        /*0154*/ 	.word	0x00000660
        /*0158*/ 	.word	0x000000ff
        /*015c*/ 	.word	0x00000018
        /*0160*/ 	.short	0x0100
        /*0162*/ 	.byte	0x04
	.zero		1


	//   ....[7]....
        /*0164*/ 	.word	0x00000670
        /*0168*/ 	.word	0x000000ff
        /*016c*/ 	.word	0x00000040
        /*0170*/ 	.short	0x0100
        /*0172*/ 	.byte	0x04
	.zero		1


	//   ....[8]....
        /*0174*/ 	.word	0x00000680
        /*0178*/ 	.word	0x000000ff
        /*017c*/ 	.word	0x00000020
        /*0180*/ 	.short	0x0100
        /*0182*/ 	.byte	0x04
	.zero		1


	//   ....[9]....
        /*0184*/ 	.word	0x00000690
        /*0188*/ 	.word	0x000000ff
        /*018c*/ 	.word	0x00000048
        /*0190*/ 	.short	0x0100
        /*0192*/ 	.byte	0x04
	.zero		1


	//   ....[10]....
        /*0194*/ 	.word	0x000007c0
        /*0198*/ 	.word	0x000000ff
        /*019c*/ 	.word	0x00000050
        /*01a0*/ 	.short	0x0100
        /*01a2*/ 	.byte	0x04
	.zero		1


	//   ....[11]....
        /*01a4*/ 	.word	0x000007d0
        /*01a8*/ 	.word	0x000000ff
        /*01ac*/ 	.word	0x00000060
        /*01b0*/ 	.short	0x0100
        /*01b2*/ 	.byte	0x04
	.zero		1


	//   ....[12]....
        /*01b4*/ 	.word	0x000007e0
        /*01b8*/ 	.word	0x000000ff
        /*01bc*/ 	.word	0x00000058
        /*01c0*/ 	.short	0x0100
        /*01c2*/ 	.byte	0x04
	.zero		1


	//   ....[13]....
        /*01c4*/ 	.word	0x000007f0
        /*01c8*/ 	.word	0x000000ff
        /*01cc*/ 	.word	0x00000068
        /*01d0*/ 	.short	0x0100
        /*01d2*/ 	.byte	0x04
	.zero		1


	//   ....[14]....
        /*01d4*/ 	.word	0x000008e0
        /*01d8*/ 	.word	0x000000ff
        /*01dc*/ 	.word	0x00000070
        /*01e0*/ 	.short	0x0100
        /*01e2*/ 	.byte	0x06
	.zero		1


	//   ....[15]....
        /*01e4*/ 	.word	0x000008f0
        /*01e8*/ 	.word	0x000000ff
        /*01ec*/ 	.word	0x00000078
        /*01f0*/ 	.short	0x0100
        /*01f2*/ 	.byte	0x06
	.zero		1


	//   ....[16]....
        /*01f4*/ 	.word	0x00000a30
        /*01f8*/ 	.word	0x000000ff
        /*01fc*/ 	.word	0x00000080
        /*0200*/ 	.short	0x0100
        /*0202*/ 	.byte	0x06
	.zero		1


	//   ....[17]....
        /*0204*/ 	.word	0x00000a40
        /*0208*/ 	.word	0x000000ff
        /*020c*/ 	.word	0x00000090
        /*0210*/ 	.short	0x0100
        /*0212*/ 	.byte	0x06
	.zero		1


	//   ....[18]....
        /*0214*/ 	.word	0x00000a50
        /*0218*/ 	.word	0x000000ff
        /*021c*/ 	.word	0x00000088
        /*0220*/ 	.short	0x0100
        /*0222*/ 	.byte	0x06
	.zero		1


	//   ....[19]....
        /*0224*/ 	.word	0x00000a60
        /*0228*/ 	.word	0x000000ff
        /*022c*/ 	.word	0x00000098
        /*0230*/ 	.short	0x0100
        /*0232*/ 	.byte	0x06
	.zero		1


	//   ....[20]....
        /*0234*/ 	.word	0x00000b90
        /*0238*/ 	.word	0x000000ff
        /*023c*/ 	.word	0x000000a0
        /*0240*/ 	.short	0x0100
        /*0242*/ 	.byte	0x04
	.zero		1


	//   ....[21]....
        /*0244*/ 	.word	0x00000ba0
        /*0248*/ 	.word	0x000000ff
        /*024c*/ 	.word	0x000000c0
        /*0250*/ 	.short	0x0100
        /*0252*/ 	.byte	0x04
	.zero		1


	//   ....[22]....
        /*0254*/ 	.word	0x00000bb0
        /*0258*/ 	.word	0x000000ff
        /*025c*/ 	.word	0x000000a8
        /*0260*/ 	.short	0x0100
        /*0262*/ 	.byte	0x04
	.zero		1


	//   ....[23]....
        /*0264*/ 	.word	0x00000bc0
        /*0268*/ 	.word	0x000000ff
        /*026c*/ 	.word	0x000000c8
        /*0270*/ 	.short	0x0100
        /*0272*/ 	.byte	0x04
	.zero		1


	//   ....[24]....
        /*0274*/ 	.word	0x00000bd0
        /*0278*/ 	.word	0x000000ff
        /*027c*/ 	.word	0x000000b0
        /*0280*/ 	.short	0x0100
        /*0282*/ 	.byte	0x04
	.zero		1


	//   ....[25]....
        /*0284*/ 	.word	0x00000be0
        /*0288*/ 	.word	0x000000ff
        /*028c*/ 	.word	0x000000d0
        /*0290*/ 	.short	0x0100
        /*0292*/ 	.byte	0x04
	.zero		1


	//   ....[26]....
        /*0294*/ 	.word	0x00000bf0
        /*0298*/ 	.word	0x000000ff
        /*029c*/ 	.word	0x000000b8
        /*02a0*/ 	.short	0x0100
        /*02a2*/ 	.byte	0x04
	.zero		1


	//   ....[27]....
        /*02a4*/ 	.word	0x00000c00
        /*02a8*/ 	.word	0x000000ff
        /*02ac*/ 	.word	0x000000d8
        /*02b0*/ 	.short	0x0100
        /*02b2*/ 	.byte	0x04
	.zero		1


	//   ....[28]....
        /*02b4*/ 	.word	0x00000cf0
        /*02b8*/ 	.word	0x000000ff
        /*02bc*/ 	.word	0x000000e0
        /*02c0*/ 	.short	0x0100
        /*02c2*/ 	.byte	0x04
	.zero		1


	//   ....[29]....
        /*02c4*/ 	.word	0x00000d00
        /*02c8*/ 	.word	0x000000ff
        /*02cc*/ 	.word	0x000000f0
        /*02d0*/ 	.short	0x0100
        /*02d2*/ 	.byte	0x04
	.zero		1


	//   ....[30]....
        /*02d4*/ 	.word	0x00000d10
        /*02d8*/ 	.word	0x000000ff
        /*02dc*/ 	.word	0x000000e8
        /*02e0*/ 	.short	0x0100
        /*02e2*/ 	.byte	0x04
	.zero		1


	//   ....[31]....
        /*02e4*/ 	.word	0x00000d20
        /*02e8*/ 	.word	0x000000ff
        /*02ec*/ 	.word	0x000000f8
        /*02f0*/ 	.short	0x0100
        /*02f2*/ 	.byte	0x04
	.zero		1


	//   ....[32]....
        /*02f4*/ 	.word	0x00001830
        /*02f8*/ 	.word	0x00000000
        /*02fc*/ 	.word	0x000000f0
        /*0300*/ 	.short	0x010a
        /*0302*/ 	.byte	0xff
	.zero		1


	//   ....[33]....
        /*0304*/ 	.word	0x00001860
        /*0308*/ 	.word	0x00000000
        /*030c*/ 	.word	0x000000e0
        /*0310*/ 	.short	0x0101
        /*0312*/ 	.byte	0xff
	.zero		1


	//   ....[34]....
        /*0314*/ 	.word	0x00001930
        /*0318*/ 	.word	0x000000ff
        /*031c*/ 	.word	0x00000028
        /*0320*/ 	.short	0x010a
        /*0322*/ 	.byte	0x04
	.zero		1


	//   ....[35]....
        /*0324*/ 	.word	0x000019b0
        /*0328*/ 	.word	0x000000ff
        /*032c*/ 	.word	0x00000028
        /*0330*/ 	.short	0x010a
        /*0332*/ 	.byte	0x21
	.zero		1


	//   ....[36]....
        /*0334*/ 	.word	0x00001b40
        /*0338*/ 	.word	0x000000ff
        /*033c*/ 	.word	0x00000028
        /*0340*/ 	.short	0x010a
        /*0342*/ 	.byte	0x08
	.zero		1


	//   ....[37]....
        /*0344*/ 	.word	0x00001c60
        /*0348*/ 	.word	0x000000ff
        /*034c*/ 	.word	0x00000078
        /*0350*/ 	.short	0x0101
        /*0352*/ 	.byte	0x06
	.zero		1


	//   ....[38]....
        /*0354*/ 	.word	0x00001c80
        /*0358*/ 	.word	0x000000ff
        /*035c*/ 	.word	0x00000028
        /*0360*/ 	.short	0x010a
        /*0362*/ 	.byte	0x04
	.zero		1


	//   ....[39]....
        /*0364*/ 	.word	0x00001d00
        /*0368*/ 	.word	0x000000ff
        /*036c*/ 	.word	0x00000028
        /*0370*/ 	.short	0x010a
        /*0372*/ 	.byte	0x11
	.zero		1


	//   ....[40]....
        /*0374*/ 	.word	0x00001f10
        /*0378*/ 	.word	0x000000ff
        /*037c*/ 	.word	0x00000028
        /*0380*/ 	.short	0x010a
        /*0382*/ 	.byte	0x07
	.zero		1


	//   ....[41]....
        /*0384*/ 	.word	0x00001fe0
        /*0388*/ 	.word	0x00000003
        /*038c*/ 	.word	0x00000080
        /*0390*/ 	.short	0x010a
        /*0392*/ 	.byte	0xff
	.zero		1


	//   ....[42]....
        /*0394*/ 	.word	0x00002130
        /*0398*/ 	.word	0x00000000
        /*039c*/ 	.word	0x00000000
        /*03a0*/ 	.short	0x0101
        /*03a2*/ 	.byte	0xff
	.zero		1


	//   ....[43]....
        /*03a4*/ 	.word	0x000026e0
        /*03a8*/ 	.word	0x000000ff
        /*03ac*/ 	.word	0x00000000
        /*03b0*/ 	.short	0x010a
        /*03b2*/ 	.byte	0x04
	.zero		1


	//   ....[44]....
        /*03b4*/ 	.word	0x00002770
        /*03b8*/ 	.word	0x000000ff
        /*03bc*/ 	.word	0x00000000
        /*03c0*/ 	.short	0x010a
        /*03c2*/ 	.byte	0x05
	.zero		1


	//   ....[45]....
        /*03c4*/ 	.word	0x00002800
        /*03c8*/ 	.word	0x000000ff
        /*03cc*/ 	.word	0x00000000
        /*03d0*/ 	.short	0x010a
        /*03d2*/ 	.byte	0x05
	.zero		1


	//   ....[46]....
        /*03d4*/ 	.word	0x00002890
        /*03d8*/ 	.word	0x000000ff
        /*03dc*/ 	.word	0x00000000
        /*03e0*/ 	.short	0x010a
        /*03e2*/ 	.byte	0x05
	.zero		1


	//   ....[47]....
        /*03e4*/ 	.word	0x00002930
        /*03e8*/ 	.word	0x00000000
        /*03ec*/ 	.word	0x00000000
        /*03f0*/ 	.short	0x010a
        /*03f2*/ 	.byte	0xff
	.zero		1


	//   ....[48]....
        /*03f4*/ 	.word	0x00002a50
        /*03f8*/ 	.word	0x00000002
        /*03fc*/ 	.word	0x000000e0
        /*0400*/ 	.short	0x010a
        /*0402*/ 	.byte	0xff
	.zero		1


	//   ....[49]....
        /*0404*/ 	.word	0x00002ac0
        /*0408*/ 	.word	0x00000002
        /*040c*/ 	.word	0x00000000
        /*0410*/ 	.short	0x0101
        /*0412*/ 	.byte	0xff
	.zero		1


	//   ....[50]....
        /*0414*/ 	.word	0x00002ae0
        /*0418*/ 	.word	0x000000ff
        /*041c*/ 	.word	0x00000090
        /*0420*/ 	.short	0x010a
        /*0422*/ 	.byte	0x04
	.zero		1


	//   ....[51]....
        /*0424*/ 	.word	0x00002c00
        /*0428*/ 	.word	0x00000002
        /*042c*/ 	.word	0x00000080
        /*0430*/ 	.short	0x010a
        /*0432*/ 	.byte	0xff
	.zero		1


	//   ....[52]....
        /*0434*/ 	.word	0x00002d00
        /*0438*/ 	.word	0x00000002
        /*043c*/ 	.word	0x00000000
        /*0440*/ 	.short	0x0101
        /*0442*/ 	.byte	0xff
	.zero		1


	//   ....[53]....
        /*0444*/ 	.word	0x00002d90
        /*0448*/ 	.word	0x000000ff
        /*044c*/ 	.word	0x00000090
        /*0450*/ 	.short	0x0106
        /*0452*/ 	.byte	0x04
	.zero		1


	//   ....[54]....
        /*0454*/ 	.word	0x00002db0
        /*0458*/ 	.word	0x000000ff
        /*045c*/ 	.word	0x00000090
        /*0460*/ 	.short	0x010a
        /*0462*/ 	.byte	0x04
	.zero		1


	//   ....[55]....
        /*0464*/ 	.word	0x00002e40
        /*0468*/ 	.word	0x000000ff
        /*046c*/ 	.word	0x00000090
        /*0470*/ 	.short	0x0106
        /*0472*/ 	.byte	0x07
	.zero		1


	//   ....[56]....
        /*0474*/ 	.word	0x00002e80
        /*0478*/ 	.word	0x00000000
        /*047c*/ 	.word	0x00000090
        /*0480*/ 	.short	0x010a
        /*0482*/ 	.byte	0xff
	.zero		1


	//   ....[57]....
        /*0484*/ 	.word	0x00003370
        /*0488*/ 	.word	0x00000000
        /*048c*/ 	.word	0x00000080
        /*0490*/ 	.short	0x010a
        /*0492*/ 	.byte	0xff
	.zero		1


	//   ....[58]....
        /*0494*/ 	.word	0x00003470
        /*0498*/ 	.word	0x00000003
        /*049c*/ 	.word	0x00000000
        /*04a0*/ 	.short	0x0101
        /*04a2*/ 	.byte	0xff
	.zero		1


	//   ....[59]....
        /*04a4*/ 	.word	0x00003480
        /*04a8*/ 	.word	0x000000ff
        /*04ac*/ 	.word	0x00000000
        /*04b0*/ 	.short	0x010a
        /*04b2*/ 	.byte	0x04
	.zero		1


	//   ....[60]....
        /*04b4*/ 	.word	0x000034a0
        /*04b8*/ 	.word	0x000000ff
        /*04bc*/ 	.word	0x000000c0
        /*04c0*/ 	.short	0x010a
        /*04c2*/ 	.byte	0x13
	.zero		1


	//   ....[61]....
        /*04c4*/ 	.word	0x000035e0
        /*04c8*/ 	.word	0x000000ff
        /*04cc*/ 	.word	0x00000000
        /*04d0*/ 	.short	0x010a
        /*04d2*/ 	.byte	0x06
	.zero		1


	//   ....[62]....
        /*04d4*/ 	.word	0x000036e0
        /*04d8*/ 	.word	0x000000ff
        /*04dc*/ 	.word	0x00000000
        /*04e0*/ 	.short	0x010a
        /*04e2*/ 	.byte	0x04
	.zero		1


	//   ....[63]....
        /*04e4*/ 	.word	0x000038c0
        /*04e8*/ 	.word	0x000000ff
        /*04ec*/ 	.word	0x00000000
        /*04f0*/ 	.short	0x010a
        /*04f2*/ 	.byte	0x04
	.zero		1


	//   ....[64]....
        /*04f4*/ 	.word	0x00003950
        /*04f8*/ 	.word	0x000000ff
        /*04fc*/ 	.word	0x00000000
        /*0500*/ 	.short	0x010a
        /*0502*/ 	.byte	0x05
	.zero		1


	//   ....[65]....
        /*0504*/ 	.word	0x000039e0
        /*0508*/ 	.word	0x000000ff
        /*050c*/ 	.word	0x00000000
        /*0510*/ 	.short	0x010a
        /*0512*/ 	.byte	0x05
	.zero		1


	//   ....[66]....
        /*0514*/ 	.word	0x00003a70
        /*0518*/ 	.word	0x000000ff
        /*051c*/ 	.word	0x00000000
        /*0520*/ 	.short	0x010a
        /*0522*/ 	.byte	0x04
	.zero		1


	//   ....[67]....
        /*0524*/ 	.word	0x00003f70
        /*0528*/ 	.word	0x00000008
        /*052c*/ 	.word	0x00000080
        /*0530*/ 	.short	0x010a
        /*0532*/ 	.byte	0xff
	.zero		1


	//   ....[68]....
        /*0534*/ 	.word	0x000040e0
        /*0538*/ 	.word	0x00000000
        /*053c*/ 	.word	0x00000000
        /*0540*/ 	.short	0x0101
        /*0542*/ 	.byte	0xff
	.zero		1


	//   ....[69]....
        /*0544*/ 	.word	0x000045c0
        /*0548*/ 	.word	0x000000ff
        /*054c*/ 	.word	0x00000078
        /*0550*/ 	.short	0x010a
        /*0552*/ 	.byte	0x15
	.zero		1


	//   ....[70]....
        /*0554*/ 	.word	0x00004750
        /*0558*/ 	.word	0x000000ff
        /*055c*/ 	.word	0x00000060
        /*0560*/ 	.short	0x010a
        /*0562*/ 	.byte	0x15
	.zero		1


	//   ....[71]....
        /*0564*/ 	.word	0x000048c0
        /*0568*/ 	.word	0x000000ff
        /*056c*/ 	.word	0x00000050
        /*0570*/ 	.short	0x010b
        /*0572*/ 	.byte	0x15
	.zero		1


	//   ....[72]....
        /*0574*/ 	.word	0x000048e0
        /*0578*/ 	.word	0x000000ff
        /*057c*/ 	.word	0x00000000
        /*0580*/ 	.short	0x0101
        /*0582*/ 	.byte	0x04
	.zero		1


	//   ....[73]....
        /*0584*/ 	.word	0x000048f0
        /*0588*/ 	.word	0x000000ff
        /*058c*/ 	.word	0x00000068
        /*0590*/ 	.short	0x010a
        /*0592*/ 	.byte	0x15
	.zero		1


	//   ....[74]....
        /*0594*/ 	.word	0x00004ae0
        /*0598*/ 	.word	0x000000ff
        /*059c*/ 	.word	0x00000058
        /*05a0*/ 	.short	0x010b
        /*05a2*/ 	.byte	0x15
	.zero		1


	//   ....[75]....
        /*05a4*/ 	.word	0x00004af0
        /*05a8*/ 	.word	0x000000ff
        /*05ac*/ 	.word	0x00000000
        /*05b0*/ 	.short	0x0101
        /*05b2*/ 	.byte	0x26
	.zero		1


	//   ....[76]....
        /*05b4*/ 	.word	0x00004b20
        /*05b8*/ 	.word	0x000000ff
        /*05bc*/ 	.word	0x00000060
        /*05c0*/ 	.short	0x010a
        /*05c2*/ 	.byte	0x15
	.zero		1


	//   ....[77]....
        /*05c4*/ 	.word	0x00004b60
        /*05c8*/ 	.word	0x00000000
        /*05cc*/ 	.word	0x00000068
        /*05d0*/ 	.short	0x010a
        /*05d2*/ 	.byte	0xff
	.zero		1


	//   ....[78]....
        /*05d4*/ 	.word	0x00004e70
        /*05d8*/ 	.word	0x00000003
        /*05dc*/ 	.word	0x00000080
        /*05e0*/ 	.short	0x010a
        /*05e2*/ 	.byte	0xff
	.zero		1


	//   ....[79]....
        /*05e4*/ 	.word	0x00004ff0
        /*05e8*/ 	.word	0x00000000
        /*05ec*/ 	.word	0x00000000
        /*05f0*/ 	.short	0x0101
        /*05f2*/ 	.byte	0xff
	.zero		1


	//   ....[80]....
        /*05f4*/ 	.word	0x00005b00
        /*05f8*/ 	.word	0x00000003
        /*05fc*/ 	.word	0x00000050
        /*0600*/ 	.short	0x010a
        /*0602*/ 	.byte	0xff
	.zero		1


	//   ....[81]....
        /*0604*/ 	.word	0x00005b40
        /*0608*/ 	.word	0x0000002b
        /*060c*/ 	.word	0x000000a0
        /*0610*/ 	.short	0x010a
        /*0612*/ 	.byte	0xff
	.zero		1


	//   ....[82]....
        /*0614*/ 	.word	0x00005c80
        /*0618*/ 	.word	0x00000003
        /*061c*/ 	.word	0x00000050
        /*0620*/ 	.short	0x010a
        /*0622*/ 	.byte	0xff
	.zero		1


	//   ....[83]....
        /*0624*/ 	.word	0x00005da0
        /*0628*/ 	.word	0x00000000
        /*062c*/ 	.word	0x00000000
        /*0630*/ 	.short	0x0101
        /*0632*/ 	.byte	0xff
	.zero		1


	//   ....[84]....
        /*0634*/ 	.word	0x00005e20
        /*0638*/ 	.word	0x0000002b
        /*063c*/ 	.word	0x000000a0
        /*0640*/ 	.short	0x010a
        /*0642*/ 	.byte	0xff
	.zero		1


	//   ....[85]....
        /*0644*/ 	.word	0x00006990
        /*0648*/ 	.word	0x00000003
        /*064c*/ 	.word	0x00000050
        /*0650*/ 	.short	0x010a
        /*0652*/ 	.byte	0xff
	.zero		1


	//   ....[86]....
        /*0654*/ 	.word	0x00006a40
        /*0658*/ 	.word	0x00000003
        /*065c*/ 	.word	0x00000050
        /*0660*/ 	.short	0x010a
        /*0662*/ 	.byte	0xff
	.zero		1


	//   ....[87]....
        /*0664*/ 	.word	0x00006b60
        /*0668*/ 	.word	0x00000000
        /*066c*/ 	.word	0x00000000
        /*0670*/ 	.short	0x0101
        /*0672*/ 	.byte	0xff
	.zero		1


	//   ....[88]....
        /*0674*/ 	.word	0x00006f70
        /*0678*/ 	.word	0x000000ff
        /*067c*/ 	.word	0x00000000
        /*0680*/ 	.short	0x0101
        /*0682*/ 	.byte	0x04
	.zero		1


	//   ....[89]....
        /*0684*/ 	.word	0x00007870
        /*0688*/ 	.word	0x00000000
        /*068c*/ 	.word	0x000000f0
        /*0690*/ 	.short	0x010a
        /*0692*/ 	.byte	0xff
	.zero		1


	//   ....[90]....
        /*0694*/ 	.word	0x000078d0
        /*0698*/ 	.word	0x00000000
        /*069c*/ 	.word	0x00000028
        /*06a0*/ 	.short	0x010a
        /*06a2*/ 	.byte	0xff
	.zero		1


	//   ....[91]....
        /*06a4*/ 	.word	0x00007930
        /*06a8*/ 	.word	0x00000000
        /*06ac*/ 	.word	0x00000028
        /*06b0*/ 	.short	0x010a
        /*06b2*/ 	.byte	0xff
	.zero		1


	//   ....[92]....
        /*06b4*/ 	.word	0x00007980
        /*06b8*/ 	.word	0x00000003
        /*06bc*/ 	.word	0x00000080
        /*06c0*/ 	.short	0x010a
        /*06c2*/ 	.byte	0xff
	.zero		1


	//   ....[93]....
        /*06c4*/ 	.word	0x000079e0
        /*06c8*/ 	.word	0x00000000
        /*06cc*/ 	.word	0x00000000
        /*06d0*/ 	.short	0x010a
        /*06d2*/ 	.byte	0xff
	.zero		1


	//   ....[94]....
        /*06d4*/ 	.word	0x00007a40
        /*06d8*/ 	.word	0x00000000
        /*06dc*/ 	.word	0x00000000
        /*06e0*/ 	.short	0x010a
        /*06e2*/ 	.byte	0xff
	.zero		1


	//   ....[95]....
        /*06e4*/ 	.word	0x00007aa0
        /*06e8*/ 	.word	0x00000000
        /*06ec*/ 	.word	0x00000000
        /*06f0*/ 	.short	0x010a
        /*06f2*/ 	.byte	0xff
	.zero		1


	//   ....[96]....
        /*06f4*/ 	.word	0x00007b00
        /*06f8*/ 	.word	0x00000000
        /*06fc*/ 	.word	0x00000000
        /*0700*/ 	.short	0x010a
        /*0702*/ 	.byte	0xff
	.zero		1


	//   ....[97]....
        /*0704*/ 	.word	0x00007b50
        /*0708*/ 	.word	0x00000002
        /*070c*/ 	.word	0x000000e0
        /*0710*/ 	.short	0x010a
        /*0712*/ 	.byte	0xff
	.zero		1


	//   ....[98]....
        /*0714*/ 	.word	0x00007bb0
        /*0718*/ 	.word	0x00000002
        /*071c*/ 	.word	0x00000090
        /*0720*/ 	.short	0x010a
        /*0722*/ 	.byte	0xff
	.zero		1


	//   ....[99]....
        /*0724*/ 	.word	0x00007c00
        /*0728*/ 	.word	0x00000002
        /*072c*/ 	.word	0x00000080
        /*0730*/ 	.short	0x010a
        /*0732*/ 	.byte	0xff
	.zero		1


	//   ....[100]....
        /*0734*/ 	.word	0x00007c60
        /*0738*/ 	.word	0x00000000
        /*073c*/ 	.word	0x00000090
        /*0740*/ 	.short	0x010a
        /*0742*/ 	.byte	0xff
	.zero		1


	//   ....[101]....
        /*0744*/ 	.word	0x00007cb0
        /*0748*/ 	.word	0x00000000
        /*074c*/ 	.word	0x00000080
        /*0750*/ 	.short	0x010a
        /*0752*/ 	.byte	0xff
	.zero		1


	//   ....[102]....
        /*0754*/ 	.word	0x00007d10
        /*0758*/ 	.word	0x00000002
        /*075c*/ 	.word	0x000000c0
        /*0760*/ 	.short	0x010a
        /*0762*/ 	.byte	0xff
	.zero		1


	//   ....[103]....
        /*0764*/ 	.word	0x00007d70
        /*0768*/ 	.word	0x00000000
        /*076c*/ 	.word	0x00000000
        /*0770*/ 	.short	0x010a
        /*0772*/ 	.byte	0xff
	.zero		1


	//   ....[104]....
        /*0774*/ 	.word	0x00007dd0
        /*0778*/ 	.word	0x00000000
        /*077c*/ 	.word	0x00000000
        /*0780*/ 	.short	0x010a
        /*0782*/ 	.byte	0xff
	.zero		1


	//   ....[105]....
        /*0784*/ 	.word	0x00007e30
        /*0788*/ 	.word	0x00000000
        /*078c*/ 	.word	0x00000000
        /*0790*/ 	.short	0x010a
        /*0792*/ 	.byte	0xff
	.zero		1


	//   ....[106]....
        /*0794*/ 	.word	0x00007e90
        /*0798*/ 	.word	0x00000000
        /*079c*/ 	.word	0x00000000
        /*07a0*/ 	.short	0x010a
        /*07a2*/ 	.byte	0xff
	.zero		1


	//   ....[107]....
        /*07a4*/ 	.word	0x00007ef0
        /*07a8*/ 	.word	0x00000000
        /*07ac*/ 	.word	0x00000000
        /*07b0*/ 	.short	0x010a
        /*07b2*/ 	.byte	0xff
	.zero		1


	//   ....[108]....
        /*07b4*/ 	.word	0x00007f40
        /*07b8*/ 	.word	0x00000008
        /*07bc*/ 	.word	0x00000080
        /*07c0*/ 	.short	0x010a
        /*07c2*/ 	.byte	0xff
	.zero		1


	//   ....[109]....
        /*07c4*/ 	.word	0x00007fa0
        /*07c8*/ 	.word	0x00000000
        /*07cc*/ 	.word	0x00000078
        /*07d0*/ 	.short	0x010a
        /*07d2*/ 	.byte	0xff
	.zero		1


	//   ....[110]....
        /*07d4*/ 	.word	0x00008000
        /*07d8*/ 	.word	0x00000000
        /*07dc*/ 	.word	0x00000060
        /*07e0*/ 	.short	0x010a
        /*07e2*/ 	.byte	0xff
	.zero		1


	//   ....[111]....
        /*07e4*/ 	.word	0x00008060
        /*07e8*/ 	.word	0x00000000
        /*07ec*/ 	.word	0x00000068
        /*07f0*/ 	.short	0x010a
        /*07f2*/ 	.byte	0xff
	.zero		1


	//   ....[112]....
        /*07f4*/ 	.word	0x000080c0
        /*07f8*/ 	.word	0x00000000
        /*07fc*/ 	.word	0x00000060
        /*0800*/ 	.short	0x010a
        /*0802*/ 	.byte	0xff
	.zero		1


	//   ....[113]....
        /*0804*/ 	.word	0x00008110
        /*0808*/ 	.word	0x00000003
        /*080c*/ 	.word	0x00000080
        /*0810*/ 	.short	0x010a
        /*0812*/ 	.byte	0xff
	.zero		1


	//   ....[114]....
        /*0814*/ 	.word	0x00008160
        /*0818*/ 	.word	0x00000003
        /*081c*/ 	.word	0x00000050
        /*0820*/ 	.short	0x010a
        /*0822*/ 	.byte	0xff
	.zero		1


	//   ....[115]....
        /*0824*/ 	.word	0x000081b0
        /*0828*/ 	.word	0x0000002b
        /*082c*/ 	.word	0x000000a0
        /*0830*/ 	.short	0x010a
        /*0832*/ 	.byte	0xff
	.zero		1


	//   ....[116]....
        /*0834*/ 	.word	0x00008200
        /*0838*/ 	.word	0x00000003
        /*083c*/ 	.word	0x00000050
        /*0840*/ 	.short	0x010a
        /*0842*/ 	.byte	0xff
	.zero		1


	//----- nvinfo : EIATTR_NUM_MBARRIERS
	.align		4
.L_47:
        /*0844*/ 	.byte	0x03, 0x38
        /*0846*/ 	.short	0x0020


	//----- nvinfo : EIATTR_EXIT_INSTR_OFFSETS
	.align		4
        /*0848*/ 	.byte	0x04, 0x1c
        /*084a*/ 	.short	(.L_49 - .L_48)


	//   ....[0]....
.L_48:
        /*084c*/ 	.word	0x00002960


	//   ....[1]....
        /*0850*/ 	.word	0x00002e50


	//   ....[2]....
        /*0854*/ 	.word	0x00002eb0


	//   ....[3]....
        /*0858*/ 	.word	0x00003cd0


	//   ....[4]....
        /*085c*/ 	.word	0x00004b90


	//   ....[5]....
        /*0860*/ 	.word	0x00004bd0


	//   ....[6]....
        /*0864*/ 	.word	0x00007860


	//----- nvinfo : EIATTR_MAX_THREADS
	.align		4
.L_49:
        /*0868*/ 	.byte	0x04, 0x05
        /*086a*/ 	.short	(.L_51 - .L_50)
.L_50:
        /*086c*/ 	.word	0x00000100
        /*0870*/ 	.word	0x00000001
        /*0874*/ 	.word	0x00000001


	//----- nvinfo : EIATTR_CRS_STACK_SIZE
	.align		4
.L_51:
        /*0878*/ 	.byte	0x04, 0x1e
        /*087a*/ 	.short	(.L_53 - .L_52)
.L_52:
        /*087c*/ 	.word	0x00000000


	//----- nvinfo : EIATTR_CBANK_PARAM_SIZE
	.align		4
.L_53:
        /*0880*/ 	.byte	0x03, 0x19
        /*0882*/ 	.short	0x0800


	//----- nvinfo : EIATTR_PARAM_CBANK
	.align		4
        /*0884*/ 	.byte	0x04, 0x0a
        /*0886*/ 	.short	(.L_55 - .L_54)
	.align		4
.L_54:
        /*0888*/ 	.word	index@(.nv.constant0._ZN7cutlass13device_kernelINS_4gemm6kernel13GemmUniversalIN4cute5tupleIJiiiiEEENS1_10collective13CollectiveMmaINS1_35MainloopSm100TmaUmmaWarpSpecializedILi5ELi2ELi4ENS5_IJNS4_1CILi2EEENSA_ILi1EEESC_EEEEENS5_IJNSA_ILi64EEENSA_ILi128EEENSA_ILi32EEEEEEaNS5_IJlSC_lEEEaSJ_NS4_8TiledMMAINS4_8MMA_AtomIJNS4_15SM100_MMA_S8_SSIaaiLi64ELi128ELNS4_4UMMA5MajorE0ELSO_0ELNSN_8SaturateE0EEEEEENS4_6LayoutINS5_IJSC_SC_SC_EEENS5_IJNSA_ILi0EEESU_SU_EEEEENS5_IJNS4_10UnderscoreESX_SX_EEEEENS4_13SM90_TMA_LOADENS4_14ComposedLayoutINS4_7SwizzleILi1ELi4ELi3EEENS4_18smem_ptr_flag_bitsILi8EEENSS_INS5_IJNSA_ILi8EEESH_EEENS5_IJSH_SC_EEEEEEEvNS4_8identityENS4_23SM90_TMA_LOAD_MULTICASTES1A_vS1B_EENS_8epilogue10collective18CollectiveEpilogueINS1E_23Sm100TmaWarpSpecializedILi2ELi2ELi32ELb0ELb0EEEJSI_NS5_IJNSS_ISF_SC_EES1J_EEEaSJ_aSJ_NS1E_6fusion15FusionCallbacksIS1I_NS1L_17LinearCombinationIaiaiLNS_15FloatRoundStyleE2EEESI_S1K_JEEENS4_5SM1004TMEM4LOAD26SM100_TMEM_LOAD_16dp32b32xES10_NS11_INS12_ILi2ELi4ELi3EEES15_NSS_INS5_IJS16_SF_EEENS5_IJSF_SC_EEEEEEENS4_39AutoVectorizingCopyWithAssumedAlignmentILi128EEENS4_14SM90_TMA_STOREES1Z_S21_S21_EEEvvEEEEvNT_6ParamsE)
        /*088c*/ 	.short	0x0380
        /*088e*/ 	.short	0x0800


	//----- nvinfo : EIATTR_SW_WAR
	.align		4
.L_55:
        /*0890*/ 	.byte	0x04, 0x36
        /*0892*/ 	.short	(.L_57 - .L_56)
.L_56:
        /*0894*/ 	.word	0x00000008
.L_57:


//--------------------- .nv.callgraph             --------------------------
	.section	.nv.callgraph,"",@"SHT_CUDA_CALLGRAPH"
	.align	4
	.sectionentsize	8
	.align		4
        /*0000*/ 	.word	0x00000000
	.align		4
        /*0004*/ 	.word	0xffffffff
	.align		4
        /*0008*/ 	.word	index@(_ZN7cutlass13device_kernelINS_4gemm6kernel13GemmUniversalIN4cute5tupleIJiiiiEEENS1_10collective13CollectiveMmaINS1_35MainloopSm100TmaUmmaWarpSpecializedILi5ELi2ELi4ENS5_IJNS4_1CILi2EEENSA_ILi1EEESC_EEEEENS5_IJNSA_ILi64EEENSA_ILi128EEENSA_ILi32EEEEEEaNS5_IJlSC_lEEEaSJ_NS4_8TiledMMAINS4_8MMA_AtomIJNS4_15SM100_MMA_S8_SSIaaiLi64ELi128ELNS4_4UMMA5MajorE0ELSO_0ELNSN_8SaturateE0EEEEEENS4_6LayoutINS5_IJSC_SC_SC_EEENS5_IJNSA_ILi0EEESU_SU_EEEEENS5_IJNS4_10UnderscoreESX_SX_EEEEENS4_13SM90_TMA_LOADENS4_14ComposedLayoutINS4_7SwizzleILi1ELi4ELi3EEENS4_18smem_ptr_flag_bitsILi8EEENSS_INS5_IJNSA_ILi8EEESH_EEENS5_IJSH_SC_EEEEEEEvNS4_8identityENS4_23SM90_TMA_LOAD_MULTICASTES1A_vS1B_EENS_8epilogue10collective18CollectiveEpilogueINS1E_23Sm100TmaWarpSpecializedILi2ELi2ELi32ELb0ELb0EEEJSI_NS5_IJNSS_ISF_SC_EES1J_EEEaSJ_aSJ_NS1E_6fusion15FusionCallbacksIS1I_NS1L_17LinearCombinationIaiaiLNS_15FloatRoundStyleE2EEESI_S1K_JEEENS4_5SM1004TMEM4LOAD26SM100_TMEM_LOAD_16dp32b32xES10_NS11_INS12_ILi2ELi4ELi3EEES15_NSS_INS5_IJS16_SF_EEENS5_IJSF_SC_EEEEEEENS4_39AutoVectorizingCopyWithAssumedAlignmentILi128EEENS4_14SM90_TMA_STOREES1Z_S21_S21_EEEvvEEEEvNT_6ParamsE)
	.align		4
        /*000c*/ 	.word	index@(__assertfail)
	.align		4
        /*0010*/ 	.word	0x00000000
	.align		4
        /*0014*/ 	.word	0xfffffffe
	.align		4
        /*0018*/ 	.word	0x00000000
	.align		4
        /*001c*/ 	.word	0xfffffffd
	.align		4
        /*0020*/ 	.word	0x00000000
	.align		4
        /*0024*/ 	.word	0xfffffffc


//--------------------- .nv.constant4             --------------------------
	.section	.nv.constant4,"a",@progbits
	.align	8
	.align		8
.nv.constant4:
        /*0000*/ 	.dword	__assertfail
	.align		8
        /*0008*/ 	.dword	__unnamed_1
	.align		8
        /*0010*/ 	.dword	__unnamed_2
	.align		8
        /*0018*/ 	.dword	_ZN40_INTERNAL_8d2cde2f_4_k_cu_02fec475_105024cuda3std3__45__cpo5beginE
	.align		8
        /*0020*/ 	.dword	_ZN40_INTERNAL_8d2cde2f_4_k_cu_02fec475_105024cuda3std3__45__cpo3endE
	.align		8
        /*0028*/ 	.dword	_ZN40_INTERNAL_8d2cde2f_4_k_cu_02fec475_105024cuda3std3__45__cpo6cbeginE
	.align		8
        /*0030*/ 	.dword	_ZN40_INTERNAL_8d2cde2f_4_k_cu_02fec475_105024cuda3std3__45__cpo4cendE
	.align		8
        /*0038*/ 	.dword	_ZN40_INTERNAL_8d2cde2f_4_k_cu_02fec475_105024cuda3std3__442_GLOBAL__N__8d2cde2f_4_k_cu_02fec475_105026ignoreE
	.align		8
        /*0040*/ 	.dword	_ZN40_INTERNAL_8d2cde2f_4_k_cu_02fec475_105024cuda3std3__419piecewise_constructE
	.align		8
        /*0048*/ 	.dword	_ZN40_INTERNAL_8d2cde2f_4_k_cu_02fec475_105024cuda3std3__48in_placeE
	.align		8
        /*0050*/ 	.dword	_ZN40_INTERNAL_8d2cde2f_4_k_cu_02fec475_105024cuda3std6ranges3__45__cpo4swapE
	.align		8
        /*0058*/ 	.dword	_ZN40_INTERNAL_8d2cde2f_4_k_cu_02fec475_105024cuda3std6ranges3__45__cpo9iter_moveE
	.align		8
        /*0060*/ 	.dword	_ZN40_INTERNAL_8d2cde2f_4_k_cu_02fec475_105024cute7productE
	.align		8
        /*0068*/ 	.dword	_ZN40_INTERNAL_8d2cde2f_4_k_cu_02fec475_105024cute1_E
	.align		8
        /*0070*/ 	.dword	$str$25
	.align		8
        /*0078*/ 	.dword	$str$26
	.align		8
        /*0080*/ 	.dword	$str$27
	.align		8
        /*0088*/ 	.dword	$str$28


//--------------------- .text._ZN7cutlass13device_kernelINS_4gemm6kernel13GemmUniversalIN4cute5tupleIJiiiiEEENS1_10collective13CollectiveMmaINS1_35MainloopSm100TmaUmmaWarpSpecializedILi5ELi2ELi4ENS5_IJNS4_1CILi2EEENSA_ILi1EEESC_EEEEENS5_IJNSA_ILi64EEENSA_ILi128EEENSA_ILi32EEEEEEaNS5_IJlSC_lEEEaSJ_NS4_8TiledMMAINS4_8MMA_AtomIJNS4_15SM100_MMA_S8_SSIaaiLi64ELi128ELNS4_4UMMA5MajorE0ELSO_0ELNSN_8SaturateE0EEEEEENS4_6LayoutINS5_IJSC_SC_SC_EEENS5_IJNSA_ILi0EEESU_SU_EEEEENS5_IJNS4_10UnderscoreESX_SX_EEEEENS4_13SM90_TMA_LOADENS4_14ComposedLayoutINS4_7SwizzleILi1ELi4ELi3EEENS4_18smem_ptr_flag_bitsILi8EEENSS_INS5_IJNSA_ILi8EEESH_EEENS5_IJSH_SC_EEEEEEEvNS4_8identityENS4_23SM90_TMA_LOAD_MULTICASTES1A_vS1B_EENS_8epilogue10collective18CollectiveEpilogueINS1E_23Sm100TmaWarpSpecializedILi2ELi2ELi32ELb0ELb0EEEJSI_NS5_IJNSS_ISF_SC_EES1J_EEEaSJ_aSJ_NS1E_6fusion15FusionCallbacksIS1I_NS1L_17LinearCombinationIaiaiLNS_15FloatRoundStyleE2EEESI_S1K_JEEENS4_5SM1004TMEM4LOAD26SM100_TMEM_LOAD_16dp32b32xES10_NS11_INS12_ILi2ELi4ELi3EEES15_NSS_INS5_IJS16_SF_EEENS5_IJSF_SC_EEEEEEENS4_39AutoVectorizingCopyWithAssumedAlignmentILi128EEENS4_14SM90_TMA_STOREES1Z_S21_S21_EEEvvEEEEvNT_6ParamsE --------------------------
	.section	.text._ZN7cutlass13device_kernelINS_4gemm6kernel13GemmUniversalIN4cute5tupleIJiiiiEEENS1_10collective13CollectiveMmaINS1_35MainloopSm100TmaUmmaWarpSpecializedILi5ELi2ELi4ENS5_IJNS4_1CILi2EEENSA_ILi1EEESC_EEEEENS5_IJNSA_ILi64EEENSA_ILi128EEENSA_ILi32EEEEEEaNS5_IJlSC_lEEEaSJ_NS4_8TiledMMAINS4_8MMA_AtomIJNS4_15SM100_MMA_S8_SSIaaiLi64ELi128ELNS4_4UMMA5MajorE0ELSO_0ELNSN_8SaturateE0EEEEEENS4_6LayoutINS5_IJSC_SC_SC_EEENS5_IJNSA_ILi0EEESU_SU_EEEEENS5_IJNS4_10UnderscoreESX_SX_EEEEENS4_13SM90_TMA_LOADENS4_14ComposedLayoutINS4_7SwizzleILi1ELi4ELi3EEENS4_18smem_ptr_flag_bitsILi8EEENSS_INS5_IJNSA_ILi8EEESH_EEENS5_IJSH_SC_EEEEEEEvNS4_8identityENS4_23SM90_TMA_LOAD_MULTICASTES1A_vS1B_EENS_8epilogue10collective18CollectiveEpilogueINS1E_23Sm100TmaWarpSpecializedILi2ELi2ELi32ELb0ELb0EEEJSI_NS5_IJNSS_ISF_SC_EES1J_EEEaSJ_aSJ_NS1E_6fusion15FusionCallbacksIS1I_NS1L_17LinearCombinationIaiaiLNS_15FloatRoundStyleE2EEESI_S1K_JEEENS4_5SM1004TMEM4LOAD26SM100_TMEM_LOAD_16dp32b32xES10_NS11_INS12_ILi2ELi4ELi3EEES15_NSS_INS5_IJS16_SF_EEENS5_IJSF_SC_EEEEEEENS4_39AutoVectorizingCopyWithAssumedAlignmentILi128EEENS4_14SM90_TMA_STOREES1Z_S21_S21_EEEvvEEEEvNT_6ParamsE,"ax",@progbits
	.align	128
.text._ZN7cutlass13device_kernelINS_4gemm6kernel13GemmUniversalIN4cute5tupleIJiiiiEEENS1_10collective13CollectiveMmaINS1_35MainloopSm100TmaUmmaWarpSpecializedILi5ELi2ELi4ENS5_IJNS4_1CILi2EEENSA_ILi1EEESC_EEEEENS5_IJNSA_ILi64EEENSA_ILi128EEENSA_ILi32EEEEEEaNS5_IJlSC_lEEEaSJ_NS4_8TiledMMAINS4_8MMA_AtomIJNS4_15SM100_MMA_S8_SSIaaiLi64ELi128ELNS4_4UMMA5MajorE0ELSO_0ELNSN_8SaturateE0EEEEEENS4_6LayoutINS5_IJSC_SC_SC_EEENS5_IJNSA_ILi0EEESU_SU_EEEEENS5_IJNS4_10UnderscoreESX_SX_EEEEENS4_13SM90_TMA_LOADENS4_14ComposedLayoutINS4_7SwizzleILi1ELi4ELi3EEENS4_18smem_ptr_flag_bitsILi8EEENSS_INS5_IJNSA_ILi8EEESH_EEENS5_IJSH_SC_EEEEEEEvNS4_8identityENS4_23SM90_TMA_LOAD_MULTICASTES1A_vS1B_EENS_8epilogue10collective18CollectiveEpilogueINS1E_23Sm100TmaWarpSpecializedILi2ELi2ELi32ELb0ELb0EEEJSI_NS5_IJNSS_ISF_SC_EES1J_EEEaSJ_aSJ_NS1E_6fusion15FusionCallbacksIS1I_NS1L_17LinearCombinationIaiaiLNS_15FloatRoundStyleE2EEESI_S1K_JEEENS4_5SM1004TMEM4LOAD26SM100_TMEM_LOAD_16dp32b32xES10_NS11_INS12_ILi2ELi4ELi3EEES15_NSS_INS5_IJS16_SF_EEENS5_IJSF_SC_EEEEEEENS4_39AutoVectorizingCopyWithAssumedAlignmentILi128EEENS4_14SM90_TMA_STOREES1Z_S21_S21_EEEvvEEEEvNT_6ParamsE:
        .type           _ZN7cutlass13device_kernelINS_4gemm6kernel13GemmUniversalIN4cute5tupleIJiiiiEEENS1_10collective13CollectiveMmaINS1_35MainloopSm100TmaUmmaWarpSpecializedILi5ELi2ELi4ENS5_IJNS4_1CILi2EEENSA_ILi1EEESC_EEEEENS5_IJNSA_ILi64EEENSA_ILi128EEENSA_ILi32EEEEEEaNS5_IJlSC_lEEEaSJ_NS4_8TiledMMAINS4_8MMA_AtomIJNS4_15SM100_MMA_S8_SSIaaiLi64ELi128ELNS4_4UMMA5MajorE0ELSO_0ELNSN_8SaturateE0EEEEEENS4_6LayoutINS5_IJSC_SC_SC_EEENS5_IJNSA_ILi0EEESU_SU_EEEEENS5_IJNS4_10UnderscoreESX_SX_EEEEENS4_13SM90_TMA_LOADENS4_14ComposedLayoutINS4_7SwizzleILi1ELi4ELi3EEENS4_18smem_ptr_flag_bitsILi8EEENSS_INS5_IJNSA_ILi8EEESH_EEENS5_IJSH_SC_EEEEEEEvNS4_8identityENS4_23SM90_TMA_LOAD_MULTICASTES1A_vS1B_EENS_8epilogue10collective18CollectiveEpilogueINS1E_23Sm100TmaWarpSpecializedILi2ELi2ELi32ELb0ELb0EEEJSI_NS5_IJNSS_ISF_SC_EES1J_EEEaSJ_aSJ_NS1E_6fusion15FusionCallbacksIS1I_NS1L_17LinearCombinationIaiaiLNS_15FloatRoundStyleE2EEESI_S1K_JEEENS4_5SM1004TMEM4LOAD26SM100_TMEM_LOAD_16dp32b32xES10_NS11_INS12_ILi2ELi4ELi3EEES15_NSS_INS5_IJS16_SF_EEENS5_IJSF_SC_EEEEEEENS4_39AutoVectorizingCopyWithAssumedAlignmentILi128EEENS4_14SM90_TMA_STOREES1Z_S21_S21_EEEvvEEEEvNT_6ParamsE,@function
        .size           _ZN7cutlass13device_kernelINS_4gemm6kernel13GemmUniversalIN4cute5tupleIJiiiiEEENS1_10collective13CollectiveMmaINS1_35MainloopSm100TmaUmmaWarpSpecializedILi5ELi2ELi4ENS5_IJNS4_1CILi2EEENSA_ILi1EEESC_EEEEENS5_IJNSA_ILi64EEENSA_ILi128EEENSA_ILi32EEEEEEaNS5_IJlSC_lEEEaSJ_NS4_8TiledMMAINS4_8MMA_AtomIJNS4_15SM100_MMA_S8_SSIaaiLi64ELi128ELNS4_4UMMA5MajorE0ELSO_0ELNSN_8SaturateE0EEEEEENS4_6LayoutINS5_IJSC_SC_SC_EEENS5_IJNSA_ILi0EEESU_SU_EEEEENS5_IJNS4_10UnderscoreESX_SX_EEEEENS4_13SM90_TMA_LOADENS4_14ComposedLayoutINS4_7SwizzleILi1ELi4ELi3EEENS4_18smem_ptr_flag_bitsILi8EEENSS_INS5_IJNSA_ILi8EEESH_EEENS5_IJSH_SC_EEEEEEEvNS4_8identityENS4_23SM90_TMA_LOAD_MULTICASTES1A_vS1B_EENS_8epilogue10collective18CollectiveEpilogueINS1E_23Sm100TmaWarpSpecializedILi2ELi2ELi32ELb0ELb0EEEJSI_NS5_IJNSS_ISF_SC_EES1J_EEEaSJ_aSJ_NS1E_6fusion15FusionCallbacksIS1I_NS1L_17LinearCombinationIaiaiLNS_15FloatRoundStyleE2EEESI_S1K_JEEENS4_5SM1004TMEM4LOAD26SM100_TMEM_LOAD_16dp32b32xES10_NS11_INS12_ILi2ELi4ELi3EEES15_NSS_INS5_IJS16_SF_EEENS5_IJSF_SC_EEEEEEENS4_39AutoVectorizingCopyWithAssumedAlignmentILi128EEENS4_14SM90_TMA_STOREES1Z_S21_S21_EEEvvEEEEvNT_6ParamsE,(.L_x_152 - _ZN7cutlass13device_kernelINS_4gemm6kernel13GemmUniversalIN4cute5tupleIJiiiiEEENS1_10collective13CollectiveMmaINS1_35MainloopSm100TmaUmmaWarpSpecializedILi5ELi2ELi4ENS5_IJNS4_1CILi2EEENSA_ILi1EEESC_EEEEENS5_IJNSA_ILi64EEENSA_ILi128EEENSA_ILi32EEEEEEaNS5_IJlSC_lEEEaSJ_NS4_8TiledMMAINS4_8MMA_AtomIJNS4_15SM100_MMA_S8_SSIaaiLi64ELi128ELNS4_4UMMA5MajorE0ELSO_0ELNSN_8SaturateE0EEEEEENS4_6LayoutINS5_IJSC_SC_SC_EEENS5_IJNSA_ILi0EEESU_SU_EEEEENS5_IJNS4_10UnderscoreESX_SX_EEEEENS4_13SM90_TMA_LOADENS4_14ComposedLayoutINS4_7SwizzleILi1ELi4ELi3EEENS4_18smem_ptr_flag_bitsILi8EEENSS_INS5_IJNSA_ILi8EEESH_EEENS5_IJSH_SC_EEEEEEEvNS4_8identityENS4_23SM90_TMA_LOAD_MULTICASTES1A_vS1B_EENS_8epilogue10collective18CollectiveEpilogueINS1E_23Sm100TmaWarpSpecializedILi2ELi2ELi32ELb0ELb0EEEJSI_NS5_IJNSS_ISF_SC_EES1J_EEEaSJ_aSJ_NS1E_6fusion15FusionCallbacksIS1I_NS1L_17LinearCombinationIaiaiLNS_15FloatRoundStyleE2EEESI_S1K_JEEENS4_5SM1004TMEM4LOAD26SM100_TMEM_LOAD_16dp32b32xES10_NS11_INS12_ILi2ELi4ELi3EEES15_NSS_INS5_IJS16_SF_EEENS5_IJSF_SC_EEEEEEENS4_39AutoVectorizingCopyWithAssumedAlignmentILi128EEENS4_14SM90_TMA_STOREES1Z_S21_S21_EEEvvEEEEvNT_6ParamsE)
        .other          _ZN7cutlass13device_kernelINS_4gemm6kernel13GemmUniversalIN4cute5tupleIJiiiiEEENS1_10collective13CollectiveMmaINS1_35MainloopSm100TmaUmmaWarpSpecializedILi5ELi2ELi4ENS5_IJNS4_1CILi2EEENSA_ILi1EEESC_EEEEENS5_IJNSA_ILi64EEENSA_ILi128EEENSA_ILi32EEEEEEaNS5_IJlSC_lEEEaSJ_NS4_8TiledMMAINS4_8MMA_AtomIJNS4_15SM100_MMA_S8_SSIaaiLi64ELi128ELNS4_4UMMA5MajorE0ELSO_0ELNSN_8SaturateE0EEEEEENS4_6LayoutINS5_IJSC_SC_SC_EEENS5_IJNSA_ILi0EEESU_SU_EEEEENS5_IJNS4_10UnderscoreESX_SX_EEEEENS4_13SM90_TMA_LOADENS4_14ComposedLayoutINS4_7SwizzleILi1ELi4ELi3EEENS4_18smem_ptr_flag_bitsILi8EEENSS_INS5_IJNSA_ILi8EEESH_EEENS5_IJSH_SC_EEEEEEEvNS4_8identityENS4_23SM90_TMA_LOAD_MULTICASTES1A_vS1B_EENS_8epilogue10collective18CollectiveEpilogueINS1E_23Sm100TmaWarpSpecializedILi2ELi2ELi32ELb0ELb0EEEJSI_NS5_IJNSS_ISF_SC_EES1J_EEEaSJ_aSJ_NS1E_6fusion15FusionCallbacksIS1I_NS1L_17LinearCombinationIaiaiLNS_15FloatRoundStyleE2EEESI_S1K_JEEENS4_5SM1004TMEM4LOAD26SM100_TMEM_LOAD_16dp32b32xES10_NS11_INS12_ILi2ELi4ELi3EEES15_NSS_INS5_IJS16_SF_EEENS5_IJSF_SC_EEEEEEENS4_39AutoVectorizingCopyWithAssumedAlignmentILi128EEENS4_14SM90_TMA_STOREES1Z_S21_S21_EEEvvEEEEvNT_6ParamsE,@"STO_CUDA_ENTRY STV_DEFAULT"
_ZN7cutlass13device_kernelINS_4gemm6kernel13GemmUniversalIN4cute5tupleIJiiiiEEENS1_10collective13CollectiveMmaINS1_35MainloopSm100TmaUmmaWarpSpecializedILi5ELi2ELi4ENS5_IJNS4_1CILi2EEENSA_ILi1EEESC_EEEEENS5_IJNSA_ILi64EEENSA_ILi128EEENSA_ILi32EEEEEEaNS5_IJlSC_lEEEaSJ_NS4_8TiledMMAINS4_8MMA_AtomIJNS4_15SM100_MMA_S8_SSIaaiLi64ELi128ELNS4_4UMMA5MajorE0ELSO_0ELNSN_8SaturateE0EEEEEENS4_6LayoutINS5_IJSC_SC_SC_EEENS5_IJNSA_ILi0EEESU_SU_EEEEENS5_IJNS4_10UnderscoreESX_SX_EEEEENS4_13SM90_TMA_LOADENS4_14ComposedLayoutINS4_7SwizzleILi1ELi4ELi3EEENS4_18smem_ptr_flag_bitsILi8EEENSS_INS5_IJNSA_ILi8EEESH_EEENS5_IJSH_SC_EEEEEEEvNS4_8identityENS4_23SM90_TMA_LOAD_MULTICASTES1A_vS1B_EENS_8epilogue10collective18CollectiveEpilogueINS1E_23Sm100TmaWarpSpecializedILi2ELi2ELi32ELb0ELb0EEEJSI_NS5_IJNSS_ISF_SC_EES1J_EEEaSJ_aSJ_NS1E_6fusion15FusionCallbacksIS1I_NS1L_17LinearCombinationIaiaiLNS_15FloatRoundStyleE2EEESI_S1K_JEEENS4_5SM1004TMEM4LOAD26SM100_TMEM_LOAD_16dp32b32xES10_NS11_INS12_ILi2ELi4ELi3EEES15_NSS_INS5_IJS16_SF_EEENS5_IJSF_SC_EEEEEEENS4_39AutoVectorizingCopyWithAssumedAlignmentILi128EEENS4_14SM90_TMA_STOREES1Z_S21_S21_EEEvvEEEEvNT_6ParamsE:
[----:B------:R-:W1:Y:S01]  /*0000*/  LDC R1, c[0x0][0x37c] ;  /* 0x0000df00ff017b82 */ /* 0x000e620000000800 */
[----:B------:R-:W2:Y:S01]  /*0010*/  S2R R84, SR_TID.X ;  /* 0x0000000000547919 */ /* 0x000ea20000002100 */
[----:B------:R-:W3:Y:S01]  /*0020*/  LDCU.64 UR8, c[0x0][0x890] ;  /* 0x00011200ff0877ac */ /* 0x000ee20008000a00 */
[----:B------:R-:W-:Y:S02]  /*0030*/  PRMT R74, RZ, 0x7610, R74 ;  /* 0x00007610ff4a7816 */ /* 0x000fe4000000004a */
[----:B------:R-:W-:Y:S01]  /*0040*/  ELECT P3, URZ, PT ;  /* 0x0000000000ff782f */ /* 0x000fe20003860000 */
[----:B---3--:R-:W-:-:S04]  /*0050*/  UISETP.NE.U32.AND UP0, UPT, UR8, URZ, UPT ;  /* 0x000000ff0800728c */ /* 0x008fc8000bf05070 */
[----:B------:R-:W-:Y:S01]  /*0060*/  UISETP.NE.AND.EX UP0, UPT, UR9, URZ, UPT, UP0 ;  /* 0x000000ff0900728c */ /* 0x000fe2000bf05300 */
[----:B--2---:R-:W-:-:S05]  /*0070*/  SHF.R.U32.HI R75, RZ, 0x5, R84 ;  /* 0x00000005ff4b7819 */ /* 0x004fca0000011654 */
[----:B------:R-:W2:Y:S02]  /*0080*/  SHFL.IDX PT, R0, R75, RZ, 0x1f ;  /* 0x00001fff4b007589 */ /* 0x000ea400000e0000 */
[----:B--2---:R-:W-:Y:S01]  /*0090*/  R2UR UR18, R0 ;  /* 0x00000000001272ca */ /* 0x004fe200000e0000 */
[----:B-1----:R-:W-:-:S14]  /*00a0*/  BRA.U UP0, `(.L_x_0) ;  /* 0x0000000100307547 */ /* 0x002fdc000b800000 */
[----:B------:R-:W1:Y:S02]  /*00b0*/  LDCU.64 UR4, c[0x0][0x888] ;  /* 0x00011100ff0477ac */ /* 0x000e640008000a00 */
[----:B-1----:R-:W-:-:S04]  /*00c0*/  UISETP.NE.U32.AND UP0, UPT, UR4, URZ, UPT ;  /* 0x000000ff0400728c */ /* 0x002fc8000bf05070 */
[----:B------:R-:W-:-:S09]  /*00d0*/  UISETP.NE.AND.EX UP0, UPT, UR5, URZ, UPT, UP0 ;  /* 0x000000ff0500728c */ /* 0x000fd2000bf05300 */
[----:B------:R-:W-:Y:S05]  /*00e0*/  BRA.U !UP0, `(.L_x_1) ;  /* 0x0000000108147547 */ /* 0x000fea000b800000 */
[----:B------:R-:W1:Y:S01]  /*00f0*/  LDC.64 R40, c[0x0][0x888] ;  /* 0x00022200ff287b82 */ /* 0x000e620000000a00 */
[----:B------:R-:W1:Y:S02]  /*0100*/  LDCU.64 UR4, c[0x0][0x358] ;  /* 0x00006b00ff0477ac */ /* 0x000e640008000a00 */
[----:B-1----:R1:W5:Y:S01]  /*0110*/  LDG.E R40, desc[UR4][R40.64] ;  /* 0x0000000428287981 */ /* 0x002362000c1e1900 */
[----:B------:R-:W-:Y:S01]  /*0120*/  HFMA2 R74, -RZ, RZ, 0, 5.9604644775390625e-08 ;  /* 0x00000001ff4a7431 */ /* 0x000fe200000001ff */
[----:B------:R-:W-:Y:S05]  /*0130*/  BRA `(.L_x_0) ;  /* 0x00000000000c7947 */ /* 0x000fea0003800000 */
.L_x_1:
[----:B------:R-:W1:Y:S01]  /*0140*/  LDCU UR4, c[0x0][0x880] ;  /* 0x00011000ff0477ac */ /* 0x000e620008000800 */
[----:B------:R-:W-:Y:S01]  /*0150*/  HFMA2 R74, -RZ, RZ, 0, 5.9604644775390625e-08 ;  /* 0x00000001ff4a7431 */ /* 0x000fe200000001ff */
[----:B-1----:R-:W-:-:S07]  /*0160*/  MOV R40, UR4 ;  /* 0x0000000400287c02 */ /* 0x002fce0008000f00 */
.L_x_0:
[----:B------:R-:W2:Y:S02]  /*0170*/  LDCU.64 UR4, c[0x0][0x8b0] ;  /* 0x00011600ff0477ac */ /* 0x000ea40008000a00 */
[----:B--2---:R-:W-:-:S04]  /*0180*/  UISETP.NE.U32.AND UP0, UPT, UR4, URZ, UPT ;  /* 0x000000ff0400728c */ /* 0x004fc8000bf05070 */
[----:B------:R-:W-:-:S09]  /*0190*/  UISETP.NE.AND.EX UP0, UPT, UR5, URZ, UPT, UP0 ;  /* 0x000000ff0500728c */ /* 0x000fd2000bf05300 */
[----:B------:R-:W-:Y:S05]  /*01a0*/  BRA.U UP0, `(.L_x_2) ;  /* 0x0000000100287547 */ /* 0x000fea000b800000 */
[----:B------:R-:W2:Y:S02]  /*01b0*/  LDCU.64 UR4, c[0x0][0x8a8] ;  /* 0x00011500ff0477ac */ /* 0x000ea40008000a00 */
[----:B--2---:R-:W-:-:S04]  /*01c0*/  UISETP.NE.U32.AND UP0, UPT, UR4, URZ, UPT ;  /* 0x000000ff0400728c */ /* 0x004fc8000bf05070 */
[----:B------:R-:W-:-:S09]  /*01d0*/  UISETP.NE.AND.EX UP0, UPT, UR5, URZ, UPT, UP0 ;  /* 0x000000ff0500728c */ /* 0x000fd2000bf05300 */
[----:B------:R-:W-:Y:S05]  /*01e0*/  BRA.U !UP0, `(.L_x_3) ;  /* 0x0000000108107547 */ /* 0x000fea000b800000 */
[----:B------:R-:W2:Y:S01]  /*01f0*/  LDC.64 R38, c[0x0][0x8a8] ;  /* 0x00022a00ff267b82 */ /* 0x000ea20000000a00 */
[----:B------:R-:W2:Y:S02]  /*0200*/  LDCU.64 UR4, c[0x0][0x358] ;  /* 0x00006b00ff0477ac */ /* 0x000ea40008000a00 */
[----:B--2---:R2:W5:Y:S01]  /*0210*/  LDG.E R38, desc[UR4][R38.64] ;  /* 0x0000000426267981 */ /* 0x004562000c1e1900 */
[----:B------:R-:W-:Y:S05]  /*0220*/  BRA `(.L_x_2) ;  /* 0x0000000000087947 */ /* 0x000fea0003800000 */
.L_x_3:
[----:B------:R-:W2:Y:S02]  /*0230*/  LDCU UR4, c[0x0][0x8a0] ;  /* 0x00011400ff0477ac */ /* 0x000ea40008000800 */
[----:B--2---:R-:W-:Y:S02]  /*0240*/  MOV R38, UR4 ;  /* 0x0000000400267c02 */ /* 0x004fe40008000f00 */
.L_x_2:
[----:B------:R-:W-:Y:S01]  /*0250*/  IMAD.U32 R0, RZ, RZ, UR18 ;  /* 0x00000012ff007e24 */ /* 0x000fe2000f8e00ff */
[----:B------:R-:W-:Y:S04]  /*0260*/  BSSY.RECONVERGENT B0, `(.L_x_4) ;  /* 0x000000c000007945 */ /* 0x000fe80003800200 */
[C---:B------:R-:W-:Y:S02]  /*0270*/  ISETP.NE.OR P1, PT, R0.reuse, 0x1, !P3 ;  /* 0x000000010000780c */ /* 0x040fe40005f25670 */
[----:B------:R-:W-:-:S11]  /*0280*/  ISETP.NE.OR P0, PT, R0, 0x3, !P3 ;  /* 0x000000030000780c */ /* 0x000fd60005f05670 */
[----:B------:R-:W-:Y:S05]  /*0290*/  @P1 BRA `(.L_x_5) ;  /* 0x0000000000201947 */ /* 0x000fea0003800000 */
[----:B------:R-:W3:Y:S02]  /*02a0*/  LDCU.64 UR4, c[0x0][0x348] ;  /* 0x00006900ff0477ac */ /* 0x000ee40008000a00 */
[----:B---3--:R-:W-:Y:S02]  /*02b0*/  UIADD3 UR6, UP1, UPT, UR4, 0x80, URZ ;  /* 0x0000008004067890 */ /* 0x008fe4000ff3e0ff */
[----:B------:R-:W-:Y:S02]  /*02c0*/  UIADD3 UR4, UP0, UPT, UR4, 0x180, URZ ;  /* 0x0000018004047890 */ /* 0x000fe4000ff1e0ff */
[----:B------:R-:W-:Y:S02]  /*02d0*/  UIADD3.X UR7, UPT, UPT, URZ, UR5, URZ, UP1, !UPT ;  /* 0x00000005ff077290 */ /* 0x000fe40008ffe4ff */
[----:B------:R-:W-:-:S07]  /*02e0*/  UIADD3.X UR5, UPT, UPT, URZ, UR5, URZ, UP0, !UPT ;  /* 0x00000005ff057290 */ /* 0x000fce00087fe4ff */
[----:B------:R3:W-:Y:S02]  /*02f0*/  UTMACCTL.PF [UR6] ;  /* 0x00000000060079b9 */ /* 0x0007e40008040000 */
[----:B------:R3:W-:Y:S02]  /*0300*/  UTMACCTL.PF [UR4] ;  /* 0x00000000040079b9 */ /* 0x0007e40008040000 */
[----:B---3--:R-:W-:Y:S01]  /*0310*/  NOP ;  /* 0x0000000000007918 */ /* 0x008fe20000000000 */
.L_x_5:
[----:B------:R-:W-:Y:S05]  /*0320*/  BSYNC.RECONVERGENT B0 ;  /* 0x0000000000007941 */ /* 0x000fea0003800200 */
.L_x_4:
[----:B------:R-:W-:Y:S04]  /*0330*/  BSSY.RECONVERGENT B0, `(.L_x_6) ;  /* 0x000000a000007945 */ /* 0x000fe80003800200 */
        /* <DEDUP_REMOVED lines=9> */
.L_x_7:
[----:B------:R-:W-:Y:S05]  /*03d0*/  BSYNC.RECONVERGENT B0 ;  /* 0x0000000000007941 */ /* 0x000fea0003800200 */
.L_x_6:
[----:B------:R-:W3:Y:S01]  /*03e0*/  LDCU.64 UR4, c[0x0][0x888] ;  /* 0x00011100ff0477ac */ /* 0x000ee20008000a00 */
[----:B------:R-:W-:Y:S02]  /*03f0*/  UISETP.EQ.U32.AND UP2, UPT, UR8, URZ, UPT ;  /* 0x000000ff0800728c */ /* 0x000fe4000bf42070 */
[----:B------:R-:W-:Y:S02]  /*0400*/  UPLOP3.LUT UP3, UPT, UPT, UPT, UPT, 0x80, 0x8 ;  /* 0x000000000008789c */ /* 0x000fe40003f6f070 */
[----:B---3--:R-:W-:-:S04]  /*0410*/  UISETP.NE.U32.AND UP0, UPT, UR4, URZ, UPT ;  /* 0x000000ff0400728c */ /* 0x008fc8000bf05070 */
[----:B------:R-:W-:-:S04]  /*0420*/  UISETP.NE.AND.EX UP1, UPT, UR5, URZ, UPT, UP0 ;  /* 0x000000ff0500728c */ /* 0x000fc8000bf25300 */
[----:B------:R-:W-:-:S04]  /*0430*/  UISETP.EQ.OR.EX UP4, UPT, UR9, URZ, !UP1, UP2 ;  /* 0x000000ff0900728c */ /* 0x000fc8000cf82720 */
[----:B------:R-:W-:-:S06]  /*0440*/  UP2UR UR4, UPR, URZ, 0x10 ;  /* 0x00000010ff047883 */ /* 0x000fcc0008000000 */
[----:B------:R-:W-:Y:S01]  /*0450*/  MOV R77, UR4 ;  /* 0x00000004004d7c02 */ /* 0x000fe20008000f00 */
[----:B------:R-:W-:Y:S06]  /*0460*/  BRA.U !UP4, `(.L_x_8) ;  /* 0x000000010c207547 */ /* 0x000fec000b800000 */
[----:B-----5:R-:W-:Y:S01]  /*0470*/  R2UR UR5, R40 ;  /* 0x00000000280572ca */ /* 0x020fe200000e0000 */
[----:B------:R-:W-:Y:S02]  /*0480*/  UISETP.NE.U32.AND UP2, UPT, UR8, URZ, UPT ;  /* 0x000000ff0800728c */ /* 0x000fe4000bf45070 */
[----:B------:R-:W-:Y:S02]  /*0490*/  USEL UR4, URZ, 0xffffffff, UP1 ;  /* 0xffffffffff047887 */ /* 0x000fe40008800000 */
[----:B------:R-:W-:-:S08]  /*04a0*/  UISETP.NE.AND.EX UP2, UPT, UR9, URZ, UPT, UP2 ;  /* 0x000000ff0900728c */ /* 0x000fd0000bf45320 */
[----:B------:R-:W-:-:S04]  /*04b0*/  UISETP.NE.AND UP0, UPT, UR5, URZ, UPT ;  /* 0x000000ff0500728c */ /* 0x000fc8000bf05270 */
[----:B------:R-:W-:-:S04]  /*04c0*/  @!UP2 USEL UR4, URZ, 0xffffffff, UP0 ;  /* 0xffffffffff04a887 */ /* 0x000fc80008000000 */
[----:B------:R-:W-:-:S04]  /*04d0*/  ULOP3.LUT UR4, UR4, 0x1, URZ, 0xc0, !UPT ;  /* 0x0000000104047892 */ /* 0x000fc8000f8ec0ff */
[----:B------:R-:W-:Y:S02]  /*04e0*/  UISETP.NE.U32.AND UP3, UPT, UR4, 0x1, UPT ;  /* 0x000000010400788c */ /* 0x000fe4000bf65070 */
.L_x_8:
[----:B------:R-:W3:Y:S01]  /*04f0*/  SHFL.IDX PT, R2, R75, RZ, 0x1f ;  /* 0x00001fff4b027589 */ /* 0x000ee200000e0000 */
[----:B------:R-:W-:Y:S01]  /*0500*/  UISETP.NE.AND UP6, UPT, UR18, 0x2, UPT ;  /* 0x000000021200788c */ /* 0x000fe2000bfc5270 */
[----:B---3--:R-:W-:-:S13]  /*0510*/  ISETP.NE.AND P0, PT, R2, RZ, PT ;  /* 0x000000ff0200720c */ /* 0x008fda0003f05270 */
[----:B------:R-:W-:Y:S05]  /*0520*/  @P0 BRA `(.L_x_9) ;  /* 0x0000000000600947 */ /* 0x000fea0003800000 */
[----:B------:R-:W3:Y:S01]  /*0530*/  S2UR UR4, SR_CgaCtaId ;  /* 0x00000000000479c3 */ /* 0x000ee20000008800 */
[----:B------:R-:W-:Y:S01]  /*0540*/  UMOV UR5, 0x400 ;  /* 0x0000040000057882 */ /* 0x000fe20000000000 */
[----:B------:R-:W-:Y:S01]  /*0550*/  UMOV UR8, 0x1 ;  /* 0x0000000100087882 */ /* 0x000fe20000000000 */
[----:B------:R-:W-:Y:S01]  /*0560*/  UMOV UR6, 0x2 ;  /* 0x0000000200067882 */ /* 0x000fe20000000000 */
[----:B------:R-:W-:-:S04]  /*0570*/  UIADD3 UR8, UPT, UPT, -UR8, 0x100000, URZ ;  /* 0x0010000008087890 */ /* 0x000fc8000fffe1ff */
[----:B------:R-:W-:Y:S02]  /*0580*/  USHF.L.U32 UR9, UR8, 0xb, URZ ;  /* 0x0000000b08097899 */ /* 0x000fe400080006ff */
[----:B------:R-:W-:Y:S02]  /*0590*/  USHF.L.U32 UR8, UR8, 0x1, URZ ;  /* 0x0000000108087899 */ /* 0x000fe400080006ff */
[----:B------:R-:W-:-:S04]  /*05a0*/  UIADD3 UR6, UPT, UPT, -UR6, 0x100000, URZ ;  /* 0x0010000006067890 */ /* 0x000fc8000fffe1ff */
[----:B------:R-:W-:Y:S02]  /*05b0*/  USHF.L.U32 UR7, UR6, 0xb, URZ ;  /* 0x0000000b06077899 */ /* 0x000fe400080006ff */
[----:B------:R-:W-:Y:S01]  /*05c0*/  USHF.L.U32 UR6, UR6, 0x1, URZ ;  /* 0x0000000106067899 */ /* 0x000fe200080006ff */
[----:B------:R-:W-:Y:S01]  /*05d0*/  ELECT P0, URZ, PT ;  /* 0x0000000000ff782f */ /* 0x000fe20003800000 */
[----:B---3--:R-:W-:Y:S01]  /*05e0*/  ULEA UR4, UR4, UR5, 0x18 ;  /* 0x0000000504047291 */ /* 0x008fe2000f8ec0ff */
[----:B------:R-:W3:Y:S11]  /*05f0*/  FENCE.VIEW.ASYNC.S ;  /* 0x00000000000073c6 */ /* 0x000ef60000000000 */
[----:B---3--:R3:W4:Y:S01]  /*0600*/  SYNCS.EXCH.64 URZ, [UR4], UR8 ;  /* 0x0000000804ff75b2 */ /* 0x0087220008000100 */
[----:B------:R3:W1:Y:S01]  /*0610*/  SYNCS.EXCH.64 URZ, [UR4+0x28], UR6 ;  /* 0x0000280604ff75b2 */ /* 0x0006620008000100 */
        /* <DEDUP_REMOVED lines=8> */
[----:B------:R-:W-:Y:S01]  /*06a0*/  NOP ;  /* 0x0000000000007918 */ /* 0x000fe20000000000 */
.L_x_9:
[----:B------:R-:W2:Y:S01]  /*06b0*/  SHFL.IDX PT, R2, R75, RZ, 0x1f ;  /* 0x00001fff4b027589 */ /* 0x000ea200000e0000 */
[----:B------:R-:W-:Y:S01]  /*06c0*/  NOP ;  /* 0x0000000000007918 */ /* 0x000fe20000000000 */
[----:B--2---:R-:W-:-:S13]  /*06d0*/  ISETP.NE.AND P0, PT, R2, 0x1, PT ;  /* 0x000000010200780c */ /* 0x004fda0003f05270 */
[----:B------:R-:W-:Y:S05]  /*06e0*/  @P0 BRA `(.L_x_10) ;  /* 0x0000000000480947 */ /* 0x000fea0003800000 */
[----:B---3--:R-:W2:Y:S01]  /*06f0*/  S2UR UR4, SR_CgaCtaId ;  /* 0x00000000000479c3 */ /* 0x008ea20000008800 */
        /* <DEDUP_REMOVED lines=10> */
[----:B--2---:R-:W-:Y:S01]  /*07a0*/  ULEA UR4, UR4, UR5, 0x18 ;  /* 0x0000000504047291 */ /* 0x004fe2000f8ec0ff */
[----:B------:R-:W2:Y:S11]  /*07b0*/  FENCE.VIEW.ASYNC.S ;  /* 0x00000000000073c6 */ /* 0x000eb60000000000 */
[----:B--2---:R2:W3:Y:S01]  /*07c0*/  SYNCS.EXCH.64 URZ, [UR4+0x50], UR8 ;  /* 0x0000500804ff75b2 */ /* 0x0044e20008000100 */
[----:B------:R2:W1:Y:S01]  /*07d0*/  SYNCS.EXCH.64 URZ, [UR4+0x60], UR6 ;  /* 0x0000600604ff75b2 */ /* 0x0004620008000100 */
[----:B------:R2:W1:Y:S01]  /*07e0*/  SYNCS.EXCH.64 URZ, [UR4+0x58], UR8 ;  /* 0x0000580804ff75b2 */ /* 0x0004620008000100 */
[----:B------:R2:W1:Y:S01]  /*07f0*/  SYNCS.EXCH.64 URZ, [UR4+0x68], UR6 ;  /* 0x0000680604ff75b2 */ /* 0x0004620008000100 */
[----:B------:R-:W-:Y:S01]  /*0800*/  NOP ;  /* 0x0000000000007918 */ /* 0x000fe20000000000 */
.L_x_10:
[----:B------:R-:W4:Y:S01]  /*0810*/  SHFL.IDX PT, R2, R75, RZ, 0x1f ;  /* 0x00001fff4b027589 */ /* 0x000f2200000e0000 */
[----:B------:R-:W-:Y:S01]  /*0820*/  NOP ;  /* 0x0000000000007918 */ /* 0x000fe20000000000 */
[----:B----4-:R-:W-:-:S13]  /*0830*/  ISETP.NE.AND P0, PT, R2, 0x3, PT ;  /* 0x000000030200780c */ /* 0x010fda0003f05270 */
[----:B------:R-:W-:Y:S05]  /*0840*/  @P0 BRA `(.L_x_11) ;  /* 0x0000000000300947 */ /* 0x000fea0003800000 */
[----:B--23--:R-:W2:Y:S01]  /*0850*/  S2UR UR4, SR_CgaCtaId ;  /* 0x00000000000479c3 */ /* 0x00cea20000008800 */
[----:B------:R-:W-:Y:S01]  /*0860*/  UMOV UR6, 0x400 ;  /* 0x0000040000067882 */ /* 0x000fe20000000000 */
[----:B------:R-:W-:Y:S01]  /*0870*/  UMOV UR5, 0x20 ;  /* 0x0000002000057882 */ /* 0x000fe20000000000 */
[----:B------:R-:W-:Y:S01]  /*0880*/  ELECT P0, URZ, PT ;  /* 0x0000000000ff782f */ /* 0x000fe20003800000 */
[----:B--2---:R-:W-:Y:S02]  /*0890*/  ULEA UR6, UR4, UR6, 0x18 ;  /* 0x0000000604067291 */ /* 0x004fe4000f8ec0ff */
[----:B------:R-:W-:-:S04]  /*08a0*/  UIADD3 UR4, UPT, UPT, -UR5, 0x100000, URZ ;  /* 0x0010000005047890 */ /* 0x000fc8000fffe1ff */
[----:B------:R-:W-:Y:S02]  /*08b0*/  USHF.L.U32 UR5, UR4, 0xb, URZ ;  /* 0x0000000b04057899 */ /* 0x000fe400080006ff */
[----:B------:R-:W-:Y:S01]  /*08c0*/  USHF.L.U32 UR4, UR4, 0x1, URZ ;  /* 0x0000000104047899 */ /* 0x000fe200080006ff */
[----:B------:R-:W2:Y:S11]  /*08d0*/  FENCE.VIEW.ASYNC.S ;  /* 0x00000000000073c6 */ /* 0x000eb60000000000 */
[----:B--2---:R4:W2:Y:S01]  /*08e0*/  SYNCS.EXCH.64 URZ, [UR6+0x70], UR4 ;  /* 0x0000700406ff75b2 */ /* 0x0048a20008000100 */
[----:B------:R4:W3:Y:S02]  /*08f0*/  SYNCS.EXCH.64 URZ, [UR6+0x78], UR4 ;  /* 0x0000780406ff75b2 */ /* 0x0008e40008000100 */
[----:B----4-:R-:W-:Y:S01]  /*0900*/  NOP ;  /* 0x0000000000007918 */ /* 0x010fe20000000000 */
.L_x_11:
[----:B------:R-:W4:Y:S01]  /*0910*/  SHFL.IDX PT, R2, R75, RZ, 0x1f ;  /* 0x00001fff4b027589 */ /* 0x000f2200000e0000 */
[----:B------:R-:W-:Y:S01]  /*0920*/  NOP ;  /* 0x0000000000007918 */ /* 0x000fe20000000000 */
[----:B----4-:R-:W-:-:S13]  /*0930*/  ISETP.NE.AND P0, PT, R2, 0x4, PT ;  /* 0x000000040200780c */ /* 0x010fda0003f05270 */
[----:B------:R-:W-:Y:S05]  /*0940*/  @P0 BRA `(.L_x_12) ;  /* 0x00000000004c0947 */ /* 0x000fea0003800000 */
[----:B--23--:R-:W2:Y:S01]  /*0950*/  S2UR UR6, SR_CgaCtaId ;  /* 0x00000000000679c3 */ /* 0x00cea20000008800 */
[----:B------:R-:W-:Y:S01]  /*0960*/  UMOV UR4, 0x1e0 ;  /* 0x000001e000047882 */ /* 0x000fe20000000000 */
[----:B------:R-:W-:Y:S01]  /*0970*/  UMOV UR5, 0x400 ;  /* 0x0000040000057882 */ /* 0x000fe20000000000 */
[----:B------:R-:W-:Y:S01]  /*0980*/  USEL UR4, UR4, 0x1a0, UP3 ;  /* 0x000001a004047887 */ /* 0x000fe20009800000 */
[----:B------:R-:W-:Y:S01]  /*0990*/  UMOV UR8, 0x1 ;  /* 0x0000000100087882 */ /* 0x000fe20000000000 */
[----:B------:R-:W-:Y:S01]  /*09a0*/  ELECT P0, URZ, PT ;  /* 0x0000000000ff782f */ /* 0x000fe20003800000 */
[----:B------:R-:W-:-:S04]  /*09b0*/  UIADD3 UR8, UPT, UPT, -UR8, 0x100000, URZ ;  /* 0x0010000008087890 */ /* 0x000fc8000fffe1ff */
[----:B------:R-:W-:Y:S02]  /*09c0*/  USHF.L.U32 UR9, UR8, 0xb, URZ ;  /* 0x0000000b08097899 */ /* 0x000fe400080006ff */
[----:B------:R-:W-:Y:S02]  /*09d0*/  USHF.L.U32 UR8, UR8, 0x1, URZ ;  /* 0x0000000108087899 */ /* 0x000fe400080006ff */
[----:B--2---:R-:W-:Y:S02]  /*09e0*/  ULEA UR6, UR6, UR5, 0x18 ;  /* 0x0000000506067291 */ /* 0x004fe4000f8ec0ff */
[----:B------:R-:W-:-:S04]  /*09f0*/  UIADD3 UR4, UPT, UPT, -UR4, 0x100000, URZ ;  /* 0x0010000004047890 */ /* 0x000fc8000fffe1ff */
[----:B------:R-:W-:Y:S02]  /*0a00*/  USHF.L.U32 UR5, UR4, 0xb, URZ ;  /* 0x0000000b04057899 */ /* 0x000fe400080006ff */
[----:B------:R-:W-:Y:S01]  /*0a10*/  USHF.L.U32 UR4, UR4, 0x1, URZ ;  /* 0x0000000104047899 */ /* 0x000fe200080006ff */
[----:B------:R-:W2:Y:S03]  /*0a20*/  FENCE.VIEW.ASYNC.S ;  /* 0x00000000000073c6 */ /* 0x000ea60000000000 */
[----:B--2---:R4:W2:Y:S08]  /*0a30*/  SYNCS.EXCH.64 URZ, [UR6+0x80], UR8 ;  /* 0x0000800806ff75b2 */ /* 0x0048b00008000100 */
[----:B------:R4:W3:Y:S01]  /*0a40*/  SYNCS.EXCH.64 URZ, [UR6+0x90], UR4 ;  /* 0x0000900406ff75b2 */ /* 0x0008e20008000100 */
[----:B------:R4:W1:Y:S01]  /*0a50*/  SYNCS.EXCH.64 URZ, [UR6+0x88], UR8 ;  /* 0x0000880806ff75b2 */ /* 0x0008620008000100 */
[----:B------:R4:W1:Y:S02]  /*0a60*/  SYNCS.EXCH.64 URZ, [UR6+0x98], UR4 ;  /* 0x0000980406ff75b2 */ /* 0x0008640008000100 */
[----:B----4-:R-:W-:Y:S01]  /*0a70*/  NOP ;  /* 0x0000000000007918 */ /* 0x010fe20000000000 */
.L_x_12:
[----:B------:R-:W4:Y:S01]  /*0a80*/  SHFL.IDX PT, R2, R75, RZ, 0x1f ;  /* 0x00001fff4b027589 */ /* 0x000f2200000e0000 */
[----:B------:R-:W-:Y:S01]  /*0a90*/  NOP ;  /* 0x0000000000007918 */ /* 0x000fe20000000000 */
[----:B----4-:R-:W-:-:S13]  /*0aa0*/  ISETP.NE.AND P0, PT, R2, 0x5, PT ;  /* 0x000000050200780c */ /* 0x010fda0003f05270 */
[----:B------:R-:W-:Y:S05]  /*0ab0*/  @P0 BRA `(.L_x_13) ;  /* 0x0000000000580947 */ /* 0x000fea0003800000 */
[----:B--23--:R-:W2:Y:S01]  /*0ac0*/  S2UR UR4, SR_CgaCtaId ;  /* 0x00000000000479c3 */ /* 0x00cea20000008800 */
        /* <DEDUP_REMOVED lines=12> */
[----:B--2---:R4:W2:Y:S01]  /*0b90*/  SYNCS.EXCH.64 URZ, [UR4+0xa0], UR8 ;  /* 0x0000a00804ff75b2 */ /* 0x0048a20008000100 */
[----:B------:R4:W3:Y:S01]  /*0ba0*/  SYNCS.EXCH.64 URZ, [UR4+0xc0], UR6 ;  /* 0x0000c00604ff75b2 */ /* 0x0008e20008000100 */
[----:B------:R4:W1:Y:S01]  /*0bb0*/  SYNCS.EXCH.64 URZ, [UR4+0xa8], UR8 ;  /* 0x0000a80804ff75b2 */ /* 0x0008620008000100 */
[----:B------:R4:W1:Y:S01]  /*0bc0*/  SYNCS.EXCH.64 URZ, [UR4+0xc8], UR6 ;  /* 0x0000c80604ff75b2 */ /* 0x0008620008000100 */
[----:B------:R4:W1:Y:S01]  /*0bd0*/  SYNCS.EXCH.64 URZ, [UR4+0xb0], UR8 ;  /* 0x0000b00804ff75b2 */ /* 0x0008620008000100 */
[----:B------:R4:W1:Y:S01]  /*0be0*/  SYNCS.EXCH.64 URZ, [UR4+0xd0], UR6 ;  /* 0x0000d00604ff75b2 */ /* 0x0008620008000100 */
[----:B------:R4:W1:Y:S01]  /*0bf0*/  SYNCS.EXCH.64 URZ, [UR4+0xb8], UR8 ;  /* 0x0000b80804ff75b2 */ /* 0x0008620008000100 */
[----:B------:R4:W1:Y:S02]  /*0c00*/  SYNCS.EXCH.64 URZ, [UR4+0xd8], UR6 ;  /* 0x0000d80604ff75b2 */ /* 0x0008640008000100 */
[----:B----4-:R-:W-:Y:S01]  /*0c10*/  NOP ;  /* 0x0000000000007918 */ /* 0x010fe20000000000 */
.L_x_13:
[----:B------:R-:W4:Y:S01]  /*0c20*/  SHFL.IDX PT, R2, R75, RZ, 0x1f ;  /* 0x00001fff4b027589 */ /* 0x000f2200000e0000 */
[----:B------:R-:W1:Y:S01]  /*0c30*/  S2UR UR45, SR_CgaCtaId ;  /* 0x00000000002d79c3 */ /* 0x000e620000008800 */
[----:B------:R-:W-:Y:S01]  /*0c40*/  NOP ;  /* 0x0000000000007918 */ /* 0x000fe20000000000 */
[----:B----4-:R-:W-:-:S13]  /*0c50*/  ISETP.NE.AND P0, PT, R2, 0x3, PT ;  /* 0x000000030200780c */ /* 0x010fda0003f05270 */
[----:B-1----:R-:W-:Y:S05]  /*0c60*/  @P0 BRA `(.L_x_14) ;  /* 0x0000000000340947 */ /* 0x002fea0003800000 */
[----:B--23--:R-:W-:Y:S01]  /*0c70*/  UMOV UR4, 0x400 ;  /* 0x0000040000047882 */ /* 0x00cfe20000000000 */
[----:B------:R-:W-:Y:S01]  /*0c80*/  UMOV UR6, 0x20 ;  /* 0x0000002000067882 */ /* 0x000fe20000000000 */
[----:B------:R-:W-:Y:S02]  /*0c90*/  ULEA UR4, UR45, UR4, 0x18 ;  /* 0x000000042d047291 */ /* 0x000fe4000f8ec0ff */
[----:B------:R-:W-:-:S04]  /*0ca0*/  UIADD3 UR6, UPT, UPT, -UR6, 0x100000, URZ ;  /* 0x0010000006067890 */ /* 0x000fc8000fffe1ff */
[----:B------:R-:W-:Y:S02]  /*0cb0*/  USHF.L.U32 UR7, UR6, 0xb, URZ ;  /* 0x0000000b06077899 */ /* 0x000fe400080006ff */
[----:B------:R-:W-:Y:S01]  /*0cc0*/  USHF.L.U32 UR6, UR6, 0x1, URZ ;  /* 0x0000000106067899 */ /* 0x000fe200080006ff */
[----:B------:R-:W-:Y:S01]  /*0cd0*/  ELECT P0, URZ, PT ;  /* 0x0000000000ff782f */ /* 0x000fe20003800000 */
[----:B------:R-:W1:Y:S10]  /*0ce0*/  FENCE.VIEW.ASYNC.S ;  /* 0x00000000000073c6 */ /* 0x000e740000000000 */
[----:B-1----:R1:W4:Y:S01]  /*0cf0*/  SYNCS.EXCH.64 URZ, [UR4+0xe0], UR6 ;  /* 0x0000e00604ff75b2 */ /* 0x0023220008000100 */
[----:B------:R1:W2:Y:S01]  /*0d00*/  SYNCS.EXCH.64 URZ, [UR4+0xf0], UR6 ;  /* 0x0000f00604ff75b2 */ /* 0x0002a20008000100 */
[----:B------:R1:W3:Y:S01]  /*0d10*/  SYNCS.EXCH.64 URZ, [UR4+0xe8], UR6 ;  /* 0x0000e80604ff75b2 */ /* 0x0002e20008000100 */
[----:B------:R1:W1:Y:S01]  /*0d20*/  SYNCS.EXCH.64 URZ, [UR4+0xf8], UR6 ;  /* 0x0000f80604ff75b2 */ /* 0x0002620008000100 */
[----:B------:R-:W-:Y:S01]  /*0d30*/  NOP ;  /* 0x0000000000007918 */ /* 0x000fe20000000000 */
.L_x_14:
[----:B-123--:R-:W1:Y:S01]  /*0d40*/  LDCU UR4, c[0x0][0x36c] ;  /* 0x00006d80ff0477ac */ /* 0x00ee620008000800 */
[----:B------:R-:W-:Y:S01]  /*0d50*/  ISETP.NE.OR P3, PT, R0, 0x2, !P3 ;  /* 0x000000020000780c */ /* 0x000fe20005f65670 */
[----:B------:R-:W-:Y:S01]  /*0d60*/  NOP ;  /* 0x0000000000007918 */ /* 0x000fe20000000000 */
[----:B------:R-:W-:Y:S01]  /*0d70*/  LOP3.LUT R0, R84, 0x1f, RZ, 0xc0, !PT ;  /* 0x0000001f54007812 */ /* 0x000fe200078ec0ff */
[----:B------:R-:W-:Y:S02]  /*0d80*/  UISETP.NE.AND UP4, UPT, UR18, URZ, UPT ;  /* 0x000000ff1200728c */ /* 0x000fe4000bf85270 */
[----:B-1----:R-:W-:-:S09]  /*0d90*/  UISETP.EQ.U32.AND UP5, UPT, UR4, 0x1, UPT ;  /* 0x000000010400788c */ /* 0x002fd2000bfa2070 */
[----:B------:R-:W-:Y:S05]  /*0da0*/  BRA.U !UP5, `(.L_x_15) ;  /* 0x000000010d087547 */ /* 0x000fea000b800000 */
[----:B----4-:R-:W-:Y:S01]  /*0db0*/  UCGABAR_ARV ;  /* 0x00000000000079c7 */ /* 0x010fe20008000000 */
[----:B------:R-:W-:Y:S05]  /*0dc0*/  BRA `(.L_x_16) ;  /* 0x0000000000047947 */ /* 0x000fea0003800000 */
.L_x_15:
[----:B----4-:R-:W-:Y:S01]  /*0dd0*/  NOP ;  /* 0x0000000000007918 */ /* 0x010fe20000000000 */
.L_x_16:
[----:B------:R-:W1:Y:S01]  /*0de0*/  S2UR UR20, SR_CTAID.X ;  /* 0x00000000001479c3 */ /* 0x000e620000002500 */
[----:B------:R-:W-:-:S05]  /*0df0*/  CS2R.32 R76, SR_CgaSize ;  /* 0x00000000004c7805 */ /* 0x000fca0000008a00 */
[----:B------:R-:W-:-:S05]  /*0e00*/  IMAD R76, R76, -0xa0, RZ ;  /* 0xffffff604c4c7824 */ /* 0x000fca00078e02ff */
[----:B------:R-:W-:-:S14]  /*0e10*/  R2UR UR5, R76 ;  /* 0x000000004c0572ca */ /* 0x000fdc00000e0000 */
[----:B------:R-:W2:Y:S01]  /*0e20*/  LDCU UR5, c[0x0][UR5+0x2b0] ;  /* 0x00005600050577ac */ /* 0x000ea20008000800 */
[----:B------:R-:W-:-:S05]  /*0e30*/  CS2R.32 R76, SR_CgaSize ;  /* 0x00000000004c7805 */ /* 0x000fca0000008a00 */
[----:B------:R-:W-:-:S05]  /*0e40*/  IMAD R76, R76, -0xa0, RZ ;  /* 0xffffff604c4c7824 */ /* 0x000fca00078e02ff */
[----:B------:R-:W-:-:S14]  /*0e50*/  R2UR UR4, R76 ;  /* 0x000000004c0472ca */ /* 0x000fdc00000e0000 */
[----:B------:R-:W3:Y:S01]  /*0e60*/  LDCU UR4, c[0x0][UR4+0x2b4] ;  /* 0x00005680040477ac */ /* 0x000ee20008000800 */
[----:B------:R-:W4:Y:S01]  /*0e70*/  S2UR UR26, SR_CTAID.Y ;  /* 0x00000000001a79c3 */ /* 0x000f220000002600 */
[----:B------:R-:W-:-:S05]  /*0e80*/  CS2R.32 R76, SR_CgaSize ;  /* 0x00000000004c7805 */ /* 0x000fca0000008a00 */
[----:B------:R-:W-:-:S05]  /*0e90*/  IMAD R76, R76, -0xa0, RZ ;  /* 0xffffff604c4c7824 */ /* 0x000fca00078e02ff */
[----:B------:R-:W-:-:S14]  /*0ea0*/  R2UR UR6, R76 ;  /* 0x000000004c0672ca */ /* 0x000fdc00000e0000 */
[----:B------:R-:W3:Y:S01]  /*0eb0*/  LDCU UR6, c[0x0][UR6+0x2a0] ;  /* 0x00005400060677ac */ /* 0x000ee20008000800 */
[----:B------:R-:W-:-:S05]  /*0ec0*/  CS2R.32 R76, SR_CgaSize ;  /* 0x00000000004c7805 */ /* 0x000fca0000008a00 */
[----:B------:R-:W-:-:S05]  /*0ed0*/  IMAD R76, R76, -0xa0, RZ ;  /* 0xffffff604c4c7824 */ /* 0x000fca00078e02ff */
[----:B------:R-:W-:-:S14]  /*0ee0*/  R2UR UR63, R76 ;  /* 0x000000004c3f72ca */ /* 0x000fdc00000e0000 */
[----:B------:R-:W3:Y:S01]  /*0ef0*/  LDCU UR63, c[0x0][UR63+0x2a4] ;  /* 0x000054803f3f77ac */ /* 0x000ee20008000800 */
[----:B------:R-:W-:Y:S01]  /*0f00*/  USHF.L.U32 UR24, UR45, 0xb, URZ ;  /* 0x0000000b2d187899 */ /* 0x000fe200080006ff */
[----:B------:R-:W3:Y:S01]  /*0f10*/  LDCU UR19, c[0x0][0xb24] ;  /* 0x00016480ff1377ac */ /* 0x000ee20008000800 */
[----:B------:R-:W3:Y:S01]  /*0f20*/  LDCU UR42, c[0x0][0xb24] ;  /* 0x00016480ff2a77ac */ /* 0x000ee20008000800 */
[----:B-1----:R-:W-:Y:S01]  /*0f30*/  I2FP.F32.U32 R3, UR20 ;  /* 0x0000001400037c45 */ /* 0x002fe20008201000 */
[----:B------:R-:W1:Y:S04]  /*0f40*/  LDCU UR23, c[0x0][0xb30] ;  /* 0x00016600ff1777ac */ /* 0x000e680008000800 */
[----:B--2---:R-:W-:Y:S01]  /*0f50*/  FMUL R3, R3, UR5 ;  /* 0x0000000503037c20 */ /* 0x004fe20008400000 */
[----:B------:R-:W-:Y:S01]  /*0f60*/  ULOP3.LUT UR24, UR24, 0x800, URZ, 0xc0, !UPT ;  /* 0x0000080018187892 */ /* 0x000fe2000f8ec0ff */
[----:B----4-:R-:W-:-:S04]  /*0f70*/  I2FP.F32.U32 R2, UR26 ;  /* 0x0000001a00027c45 */ /* 0x010fc80008201000 */
[----:B------:R-:W2:Y:S01]  /*0f80*/  F2I.U32.TRUNC.NTZ R3, R3 ;  /* 0x0000000300037305 */ /* 0x000ea2000020f000 */
[----:B---3--:R-:W-:-:S07]  /*0f90*/  FMUL R2, R2, UR4 ;  /* 0x0000000402027c20 */ /* 0x008fce0008400000 */
[----:B------:R-:W3:Y:S01]  /*0fa0*/  F2I.U32.TRUNC.NTZ R2, R2 ;  /* 0x0000000200027305 */ /* 0x000ee2000020f000 */
[----:B--2---:R-:W-:Y:S02]  /*0fb0*/  R2UR UR5, R3 ;  /* 0x00000000030572ca */ /* 0x004fe400000e0000 */
[----:B---3--:R-:W-:Y:S02]  /*0fc0*/  R2UR UR4, R2 ;  /* 0x00000000020472ca */ /* 0x008fe400000e0000 */
[----:B------:R-:W-:-:S09]  /*0fd0*/  PRMT R2, RZ, 0x7610, R2 ;  /* 0x00007610ff027816 */ /* 0x000fd20000000002 */
[----:B------:R-:W-:-:S04]  /*0fe0*/  UIADD3 UR5, UPT, UPT, -UR5, URZ, URZ ;  /* 0x000000ff05057290 */ /* 0x000fc8000fffe1ff */
[----:B------:R-:W-:Y:S02]  /*0ff0*/  UIMAD UR5, UR6, UR5, UR20 ;  /* 0x00000005060572a4 */ /* 0x000fe4000f8e0214 */
[----:B------:R-:W-:-:S04]  /*1000*/  UIADD3 UR4, UPT, UPT, -UR4, URZ, URZ ;  /* 0x000000ff04047290 */ /* 0x000fc8000fffe1ff */
[----:B------:R-:W-:Y:S01]  /*1010*/  IMAD.U32 R76, RZ, RZ, UR5 ;  /* 0x00000005ff4c7e24 */ /* 0x000fe2000f8e00ff */
[----:B------:R-:W-:Y:S01]  /*1020*/  UIMAD UR63, UR63, UR4, UR26 ;  /* 0x000000043f3f72a4 */ /* 0x000fe2000f8e021a */
[----:B-1----:R-:W-:Y:S11]  /*1030*/  BRA.U UP4, `(.L_x_17) ;  /* 0x0000000104287547 */ /* 0x002ff6000b800000 */
[----:B------:R-:W-:Y:S01]  /*1040*/  R2UR UR6, R76 ;  /* 0x000000004c0672ca */ /* 0x000fe200000e0000 */
[----:B------:R-:W-:-:S12]  /*1050*/  UISETP.NE.AND UP0, UPT, UR63, URZ, UPT ;  /* 0x000000ff3f00728c */ /* 0x000fd8000bf05270 */
[----:B------:R-:W-:-:S04]  /*1060*/  UISETP.EQ.OR UP0, UPT, UR6, URZ, !UP0 ;  /* 0x000000ff0600728c */ /* 0x000fc8000c702670 */
[----:B------:R-:W-:Y:S02]  /*1070*/  USEL UR5, URZ, 0x1, !UP0 ;  /* 0x00000001ff057887 */ /* 0x000fe4000c000000 */
[----:B------:R-:W-:-:S04]  /*1080*/  UISETP.NE.AND UP0, UPT, UR63, URZ, UPT ;  /* 0x000000ff3f00728c */ /* 0x000fc8000bf05270 */
[----:B------:R-:W-:Y:S02]  /*1090*/  USEL UR4, URZ, 0x2, UP0 ;  /* 0x00000002ff047887 */ /* 0x000fe40008000000 */
[----:B------:R-:W-:-:S04]  /*10a0*/  UISETP.NE.AND UP0, UPT, UR6, 0x1, UPT ;  /* 0x000000010600788c */ /* 0x000fc8000bf05270 */
[----:B------:R-:W-:-:S04]  /*10b0*/  USEL UR4, UR4, 0x2, UP0 ;  /* 0x0000000204047887 */ /* 0x000fc80008000000 */
[----:B------:R-:W-:-:S06]  /*10c0*/  UIADD3 UR4, UPT, UPT, UR5, UR4, URZ ;  /* 0x0000000405047290 */ /* 0x000fcc000fffe0ff */
[----:B------:R-:W-:-:S07]  /*10d0*/  MOV R2, UR4 ;  /* 0x0000000400027c02 */ /* 0x000fce0008000f00 */
.L_x_17:
[----:B------:R-:W1:Y:S01]  /*10e0*/  S2UR UR36, SR_CTAID.Z ;  /* 0x00000000002479c3 */ /* 0x000e620000002700 */
[----:B------:R-:W-:-:S09]  /*10f0*/  UISETP.GE.AND UP0, UPT, UR19, 0x1, UPT ;  /* 0x000000011300788c */ /* 0x000fd2000bf06270 */
[----:B------:R-:W-:Y:S05]  /*1100*/  BRA.U !UP0, `(.L_x_18) ;  /* 0x0000000108d07547 */ /* 0x000fea000b800000 */
[----:B------:R-:W2:Y:S01]  /*1110*/  LDCU UR21, c[0x0][0xb0c] ;  /* 0x00016180ff1577ac */ /* 0x000ea20008000800 */
[----:B------:R-:W3:Y:S01]  /*1120*/  LDCU.128 UR12, c[0x0][0xb10] ;  /* 0x00016200ff0c77ac */ /* 0x000ee20008000c00 */
[----:B------:R-:W4:Y:S01]  /*1130*/  LDCU UR6, c[0x0][0x370] ;  /* 0x00006e00ff0677ac */ /* 0x000f220008000800 */
[----:B------:R-:W1:Y:S01]  /*1140*/  LDCU UR7, c[0x0][0x374] ;  /* 0x00006e80ff0777ac */ /* 0x000e620008000800 */
[----:B------:R-:W1:Y:S01]  /*1150*/  LDCU UR22, c[0x0][0xb20] ;  /* 0x00016400ff1677ac */ /* 0x000e620008000800 */
[----:B--2---:R-:W-:Y:S02]  /*1160*/  UISETP.NE.AND UP0, UPT, UR21, 0x1, UPT ;  /* 0x000000011500788c */ /* 0x004fe4000bf05270 */
[----:B---3--:R-:W-:Y:S01]  /*1170*/  UIMAD.WIDE.U32 UR4, UR20, UR12, URZ ;  /* 0x0000000c140472a5 */ /* 0x008fe2000f8e00ff */
[----:B------:R-:W2:Y:S01]  /*1180*/  LDCU.64 UR8, c[0x0][0xb28] ;  /* 0x00016500ff0877ac */ /* 0x000ea20008000a00 */
[----:B----4-:R-:W-:Y:S02]  /*1190*/  UIMAD.WIDE.U32 UR10, UR6, UR12, URZ ;  /* 0x0000000c060a72a5 */ /* 0x010fe4000f8e00ff */
[----:B------:R-:W-:-:S02]  /*11a0*/  USHF.R.U32.HI UR5, URZ, UR13, UR5 ;  /* 0x0000000dff057299 */ /* 0x000fc40008011605 */
[----:B------:R-:W-:Y:S02]  /*11b0*/  UISETP.NE.AND UP2, UPT, UR19, 0x1, UPT ;  /* 0x000000011300788c */ /* 0x000fe4000bf45270 */
[----:B------:R-:W-:Y:S01]  /*11c0*/  USEL UR5, UR20, UR5, !UP0 ;  /* 0x0000000514057287 */ /* 0x000fe2000c000000 */
[----:B------:R-:W-:Y:S01]  /*11d0*/  UMOV UR10, UR11 ;  /* 0x0000000b000a7c82 */ /* 0x000fe20008000000 */
[----:B------:R-:W-:Y:S02]  /*11e0*/  UIMAD.WIDE.U32 UR16, UR26, UR15, URZ ;  /* 0x0000000f1a1072a5 */ /* 0x000fe4000f8e00ff */
[----:B------:R-:W-:Y:S02]  /*11f0*/  @UP0 USHF.R.U32.HI UR6, URZ, UR13, UR10 ;  /* 0x0000000dff060299 */ /* 0x000fe4000801160a */
[----:B------:R-:W-:Y:S02]  /*1200*/  UISETP.NE.AND UP0, UPT, UR14, 0x1, UPT ;  /* 0x000000010e00788c */ /* 0x000fe4000bf05270 */
[----:B-1----:R-:W-:-:S02]  /*1210*/  UIMAD.WIDE.U32 UR10, UR7, UR15, URZ ;  /* 0x0000000f070a72a5 */ /* 0x002fc4000f8e00ff */
[----:B--2---:R-:W-:Y:S01]  /*1220*/  UIMAD.WIDE.U32 UR12, UR6, UR8, URZ ;  /* 0x00000008060c72a5 */ /* 0x004fe2000f8e00ff */
[----:B------:R-:W-:Y:S02]  /*1230*/  UMOV UR4, UR17 ;  /* 0x0000001100047c82 */ /* 0x000fe40008000000 */
[----:B------:R-:W-:Y:S02]  /*1240*/  USHF.R.U32.HI UR4, URZ, UR22, UR4 ;  /* 0x00000016ff047299 */ /* 0x000fe40008011604 */
[----:B------:R-:W-:Y:S02]  /*1250*/  UMOV UR10, UR11 ;  /* 0x0000000b000a7c82 */ /* 0x000fe40008000000 */
[----:B------:R-:W-:Y:S01]  /*1260*/  UMOV UR12, UR13 ;  /* 0x0000000d000c7c82 */ /* 0x000fe20008000000 */
[----:B------:R-:W-:Y:S02]  /*1270*/  @UP0 USHF.R.U32.HI UR7, URZ, UR22, UR10 ;  /* 0x00000016ff070299 */ /* 0x000fe4000801160a */
[----:B------:R-:W-:-:S02]  /*1280*/  USEL UR4, UR26, UR4, !UP0 ;  /* 0x000000041a047287 */ /* 0x000fc4000c000000 */
[----:B------:R-:W-:Y:S02]  /*1290*/  UIMAD.WIDE.U32 UR10, UR7, UR8, URZ ;  /* 0x00000008070a72a5 */ /* 0x000fe4000f8e00ff */
[----:B------:R-:W-:Y:S02]  /*12a0*/  @UP2 USHF.R.U32.HI UR6, URZ, UR9, UR12 ;  /* 0x00000009ff062299 */ /* 0x000fe4000801160c */
[----:B------:R-:W-:-:S03]  /*12b0*/  UIMAD.WIDE.U32 UR12, UR4, UR8, URZ ;  /* 0x00000008040c72a5 */ /* 0x000fc6000f8e00ff */
[----:B------:R-:W-:Y:S02]  /*12c0*/  UMOV UR10, UR11 ;  /* 0x0000000b000a7c82 */ /* 0x000fe40008000000 */
[----:B------:R-:W-:Y:S02]  /*12d0*/  @UP2 USHF.R.U32.HI UR7, URZ, UR9, UR10 ;  /* 0x00000009ff072299 */ /* 0x000fe4000801160a */
[----:B------:R-:W-:Y:S02]  /*12e0*/  UIMAD UR10, UR6, UR19, URZ ;  /* 0x00000013060a72a4 */ /* 0x000fe4000f8e02ff */
[----:B------:R-:W-:-:S04]  /*12f0*/  UIMAD UR7, UR7, UR19, URZ ;  /* 0x00000013070772a4 */ /* 0x000fc8000f8e02ff */
[----:B------:R-:W-:-:S03]  /*1300*/  UISETP.GE.AND UP0, UPT, UR4, UR7, UPT ;  /* 0x000000070400728c */ /* 0x000fc6000bf06270 */
[----:B------:R-:W-:Y:S01]  /*1310*/  UMOV UR7, UR13 ;  /* 0x0000000d00077c82 */ /* 0x000fe20008000000 */
[----:B------:R-:W-:Y:S02]  /*1320*/  UISETP.GE.OR UP0, UPT, UR5, UR10, UP0 ;  /* 0x0000000a0500728c */ /* 0x000fe40008706670 */
[----:B------:R-:W-:Y:S02]  /*1330*/  UIMAD.WIDE.U32 UR10, UR5, UR8, URZ ;  /* 0x00000008050a72a5 */ /* 0x000fe4000f8e00ff */
[----:B------:R-:W-:Y:S02]  /*1340*/  USHF.R.U32.HI UR7, URZ, UR9, UR7 ;  /* 0x00000009ff077299 */ /* 0x000fe40008011607 */
[----:B------:R-:W-:Y:S02]  /*1350*/  UIADD3 UR10, UPT, UPT, -UR4, URZ, URZ ;  /* 0x000000ff040a7290 */ /* 0x000fe4000fffe1ff */
[----:B------:R-:W-:Y:S02]  /*1360*/  USEL UR7, UR4, UR7, !UP2 ;  /* 0x0000000704077287 */ /* 0x000fe4000d000000 */
[----:B------:R-:W-:Y:S01]  /*1370*/  UIMAD UR10, UR14, UR10, UR26 ;  /* 0x0000000a0e0a72a4 */ /* 0x000fe2000f8e021a */
[----:B------:R-:W-:Y:S01]  /*1380*/  @!UP0 UMOV UR8, UR11 ;  /* 0x0000000b00088c82 */ /* 0x000fe20008000000 */
[----:B------:R-:W-:-:S02]  /*1390*/  UIADD3 UR11, UPT, UPT, -UR5, URZ, URZ ;  /* 0x000000ff050b7290 */ /* 0x000fc4000fffe1ff */
[----:B------:R-:W-:Y:S02]  /*13a0*/  @!UP0 USHF.R.U32.HI UR8, URZ, UR9, UR8 ;  /* 0x00000009ff088299 */ /* 0x000fe40008011608 */
[----:B------:R-:W-:Y:S02]  /*13b0*/  UIADD3 UR9, UPT, UPT, -UR7, URZ, URZ ;  /* 0x000000ff07097290 */ /* 0x000fe4000fffe1ff */
[----:B------:R-:W-:Y:S02]  /*13c0*/  @!UP0 USEL UR8, UR5, UR8, !UP2 ;  /* 0x0000000805088287 */ /* 0x000fe4000d000000 */
[----:B------:R-:W-:Y:S02]  /*13d0*/  UIMAD UR9, UR19, UR9, UR4 ;  /* 0x00000009130972a4 */ /* 0x000fe4000f8e0204 */
[----:B------:R-:W-:Y:S02]  /*13e0*/  @!UP0 UIADD3 UR7, UPT, UPT, UR7, -UR8, URZ ;  /* 0x8000000807078290 */ /* 0x000fe4000fffe0ff */
[----:B------:R-:W-:-:S02]  /*13f0*/  @!UP0 UIMAD UR6, UR9, UR6, UR8 ;  /* 0x00000006090682a4 */ /* 0x000fc4000f8e0208 */
[----:B------:R-:W-:Y:S02]  /*1400*/  @!UP0 UIMAD UR4, UR7, UR19, UR5 ;  /* 0x00000013070482a4 */ /* 0x000fe4000f8e0205 */
[----:B------:R-:W-:Y:S02]  /*1410*/  UIMAD UR20, UR21, UR11, UR20 ;  /* 0x0000000b151472a4 */ /* 0x000fe4000f8e0214 */
[----:B------:R-:W-:Y:S01]  /*1420*/  UIMAD UR26, UR4, UR14, UR10 ;  /* 0x0000000e041a72a4 */ /* 0x000fe2000f8e020a */
[----:B------:R-:W-:Y:S02]  /*1430*/  @!UP0 UMOV UR5, UR6 ;  /* 0x0000000600058c82 */ /* 0x000fe40008000000 */
[----:B------:R-:W-:-:S12]  /*1440*/  UIMAD UR20, UR5, UR21, UR20 ;  /* 0x00000015051472a4 */ /* 0x000fd8000f8e0214 */
.L_x_18:
[----:B------:R-:W-:-:S09]  /*1450*/  UISETP.NE.AND UP0, UPT, UR23, 0x1, UPT ;  /* 0x000000011700788c */ /* 0x000fd2000bf05270 */
[----:B------:R-:W-:Y:S05]  /*1460*/  BRA.U UP0, `(.L_x_19) ;  /* 0x0000000100407547 */ /* 0x000fea000b800000 */
[----:B------:R-:W2:Y:S01]  /*1470*/  LDCU.128 UR8, c[0x0][0xb10] ;  /* 0x00016200ff0877ac */ /* 0x000ea20008000c00 */
[----:B------:R-:W3:Y:S01]  /*1480*/  LDCU UR12, c[0x0][0xb0c] ;  /* 0x00016180ff0c77ac */ /* 0x000ee20008000800 */
[----:B------:R-:W4:Y:S01]  /*1490*/  LDCU UR13, c[0x0][0xb20] ;  /* 0x00016400ff0d77ac */ /* 0x000f220008000800 */
[----:B--2---:R-:W-:Y:S02]  /*14a0*/  UIMAD.WIDE.U32 UR4, UR20, UR8, URZ ;  /* 0x00000008140472a5 */ /* 0x004fe4000f8e00ff */
[----:B------:R-:W-:Y:S02]  /*14b0*/  UIMAD.WIDE.U32 UR6, UR26, UR11, URZ ;  /* 0x0000000b1a0672a5 */ /* 0x000fe4000f8e00ff */
[----:B---3--:R-:W-:Y:S02]  /*14c0*/  UISETP.NE.AND UP0, UPT, UR12, 0x1, UPT ;  /* 0x000000010c00788c */ /* 0x008fe4000bf05270 */
[----:B------:R-:W-:-:S03]  /*14d0*/  USHF.R.U32.HI UR5, URZ, UR9, UR5 ;  /* 0x00000009ff057299 */ /* 0x000fc60008011605 */
[----:B------:R-:W-:Y:S01]  /*14e0*/  UMOV UR4, UR7 ;  /* 0x0000000700047c82 */ /* 0x000fe20008000000 */
[----:B------:R-:W-:Y:S02]  /*14f0*/  USEL UR5, UR20, UR5, !UP0 ;  /* 0x0000000514057287 */ /* 0x000fe4000c000000 */
[----:B------:R-:W-:Y:S02]  /*1500*/  UISETP.NE.AND UP0, UPT, UR10, 0x1, UPT ;  /* 0x000000010a00788c */ /* 0x000fe4000bf05270 */
[----:B----4-:R-:W-:-:S04]  /*1510*/  USHF.R.U32.HI UR4, URZ, UR13, UR4 ;  /* 0x0000000dff047299 */ /* 0x010fc80008011604 */
[----:B------:R-:W-:-:S04]  /*1520*/  USEL UR4, UR26, UR4, !UP0 ;  /* 0x000000041a047287 */ /* 0x000fc8000c000000 */
[----:B------:R-:W-:Y:S02]  /*1530*/  UIADD3 UR6, UPT, UPT, UR5, -UR4, URZ ;  /* 0x8000000405067290 */ /* 0x000fe4000fffe0ff */
[----:B------:R-:W-:Y:S02]  /*1540*/  UIADD3 UR4, UPT, UPT, -UR5, UR4, URZ ;  /* 0x0000000405047290 */ /* 0x000fe4000fffe1ff */
[----:B------:R-:W-:Y:S02]  /*1550*/  UIMAD UR26, UR6, UR10, UR26 ;  /* 0x0000000a061a72a4 */ /* 0x000fe4000f8e021a */
[----:B------:R-:W-:-:S12]  /*1560*/  UIMAD UR20, UR4, UR12, UR20 ;  /* 0x0000000c041472a4 */ /* 0x000fd8000f8e0214 */
.L_x_19:
[----:B------:R-:W-:Y:S01]  /*1570*/  UISETP.NE.AND UP0, UPT, UR18, 0x2, UPT ;  /* 0x000000021200788c */ /* 0x000fe2000bf05270 */
[----:B------:R-:W-:Y:S09]  /*1580*/  BRA.U !UP5, `(.L_x_20) ;  /* 0x000000010d0c7547 */ /* 0x000ff2000b800000 */
[----:B------:R-:W-:Y:S01]  /*1590*/  UCGABAR_WAIT ;  /* 0x0000000000007dc7 */ /* 0x000fe20008000000 */
[----:B------:R-:W-:Y:S01]  /*15a0*/  CCTL.IVALL ;  /* 0x00000000ff00798f */ /* 0x000fe20002000000 */
[----:B------:R-:W-:Y:S05]  /*15b0*/  BRA `(.L_x_21) ;  /* 0x0000000000047947 */ /* 0x000fea0003800000 */
.L_x_20:
[----:B------:R-:W-:Y:S06]  /*15c0*/  BAR.SYNC.DEFER_BLOCKING 0x0 ;  /* 0x0000000000007b1d */ /* 0x000fec0000010000 */
.L_x_21:
[----:B------:R-:W-:Y:S05]  /*15d0*/  BRA.U UP0, `(.L_x_22) ;  /* 0x0000001100e87547 */ /* 0x000fea000b800000 */
[----:B------:R-:W2:Y:S01]  /*15e0*/  LDCU UR6, c[0x0][0x38c] ;  /* 0x00007180ff0677ac */ /* 0x000ea20008000800 */
[----:B------:R-:W-:Y:S01]  /*15f0*/  PLOP3.LUT P1, PT, PT, PT, UP3, 0x80, 0x8 ;  /* 0x000000000008781c */ /* 0x000fe20003f2f038 */
[----:B------:R-:W-:Y:S01]  /*1600*/  IMAD.MOV.U32 R12, RZ, RZ, 0x1 ;  /* 0x00000001ff0c7424 */ /* 0x000fe200078e00ff */
[----:B------:R-:W-:Y:S01]  /*1610*/  ISETP.EQ.OR P2, PT, R0, RZ, P3 ;  /* 0x000000ff0000720c */ /* 0x000fe20001f42670 */
[----:B------:R-:W-:Y:S01]  /*1620*/  UISETP.NE.AND UP1, UPT, UR18, URZ, UPT ;  /* 0x000000ff1200728c */ /* 0x000fe2000bf25270 */
[----:B------:R-:W-:Y:S01]  /*1630*/  PLOP3.LUT P1, PT, P1, PT, PT, 0x8, 0x80 ;  /* 0x000000000080781c */ /* 0x000fe20000f2e170 */
[----:B------:R-:W-:Y:S01]  /*1640*/  USEL UR25, URZ, 0x1, UP6 ;  /* 0x00000001ff197887 */ /* 0x000fe2000b000000 */
[----:B------:R-:W-:Y:S01]  /*1650*/  CS2R R10, SRZ ;  /* 0x00000000000a7805 */ /* 0x000fe2000001ff00 */
[----:B------:R-:W-:Y:S01]  /*1660*/  IMAD.MOV.U32 R9, RZ, RZ, RZ ;  /* 0x000000ffff097224 */ /* 0x000fe200078e00ff */
[----:B------:R-:W3:Y:S01]  /*1670*/  LDCU UR39, c[0x0][0x370] ;  /* 0x00006e00ff2777ac */ /* 0x000ee20008000800 */
[----:B------:R-:W-:Y:S01]  /*1680*/  IMAD.MOV.U32 R8, RZ, RZ, 0x1 ;  /* 0x00000001ff087424 */ /* 0x000fe200078e00ff */
[----:B------:R-:W4:Y:S01]  /*1690*/  LDCU.64 UR28, c[0x0][0x348] ;  /* 0x00006900ff1c77ac */ /* 0x000f220008000a00 */
[----:B------:R-:W-:-:S02]  /*16a0*/  USHF.R.U32.HI UR44, URZ, 0x5, UR24 ;  /* 0x00000005ff2c7899 */ /* 0x000fc40008011618 */
[----:B--2---:R-:W-:Y:S02]  /*16b0*/  UIADD3 UR5, UPT, UPT, UR6, 0x1f, URZ ;  /* 0x0000001f06057890 */ /* 0x004fe4000fffe0ff */
[----:B------:R-:W-:Y:S02]  /*16c0*/  UIADD3 UR46, UPT, UPT, UR6, 0x3e, URZ ;  /* 0x0000003e062e7890 */ /* 0x000fe4000fffe0ff */
[----:B------:R-:W-:Y:S01]  /*16d0*/  USHF.R.S32.HI UR4, URZ, 0x1f, UR5 ;  /* 0x0000001fff047899 */ /* 0x000fe20008011405 */
[----:B------:R-:W2:Y:S03]  /*16e0*/  LDCU UR38, c[0x0][0x374] ;  /* 0x00006e80ff2677ac */ /* 0x000ea60008000800 */
[----:B------:R-:W-:Y:S02]  /*16f0*/  ULEA.HI UR4, UR4, UR5, URZ, 0x5 ;  /* 0x0000000504047291 */ /* 0x000fe4000f8f28ff */
[----:B------:R-:W-:-:S02]  /*1700*/  USEL UR25, UR25, 0x2, UP1 ;  /* 0x0000000219197887 */ /* 0x000fc40008800000 */
[----:B------:R-:W-:Y:S02]  /*1710*/  USHF.R.S32.HI UR41, URZ, 0x5, UR4 ;  /* 0x00000005ff297899 */ /* 0x000fe40008011404 */
[----:B------:R-:W-:Y:S02]  /*1720*/  UIADD3 UR4, UPT, UPT, UR6, -0x1, URZ ;  /* 0xffffffff06047890 */ /* 0x000fe4000fffe0ff */
[----:B------:R-:W-:Y:S02]  /*1730*/  UISETP.LT.U32.AND UP0, UPT, UR41, 0x5, UPT ;  /* 0x000000052900788c */ /* 0x000fe4000bf01070 */
[----:B------:R-:W-:Y:S02]  /*1740*/  UISETP.GE.U32.AND UP2, UPT, UR4, -0x3f, UPT ;  /* 0xffffffc10400788c */ /* 0x000fe4000bf46070 */
[----:B------:R-:W-:Y:S01]  /*1750*/  USEL UR40, UR41, 0x5, UP0 ;  /* 0x0000000529287887 */ /* 0x000fe20008000000 */
[----:B------:R-:W-:-:S03]  /*1760*/  UMOV UR5, URZ ;  /* 0x000000ff00057c82 */ /* 0x000fc60008000000 */
[----:B------:R-:W-:Y:S02]  /*1770*/  UIADD3 UR21, UPT, UPT, UR40, -0x1, URZ ;  /* 0xffffffff28157890 */ /* 0x000fe4000fffe0ff */
[----:B------:R-:W-:-:S03]  /*1780*/  UIADD3 UR43, UPT, UPT, UR41, -UR40, URZ ;  /* 0x80000028292b7290 */ /* 0x000fc6000fffe0ff */
[----:B------:R-:W-:-:S04]  /*1790*/  @UP2 UIADD3 UR21, UPT, UPT, UR40, URZ, URZ ;  /* 0x000000ff28152290 */ /* 0x000fc8000fffe0ff */
[----:B--234-:R-:W-:-:S12]  /*17a0*/  UIADD3 UR21, UPT, UPT, UR21, 0x1, URZ ;  /* 0x0000000115157890 */ /* 0x01cfd8000fffe0ff */
.L_x_42:
[----:B------:R-:W-:Y:S01]  /*17b0*/  UISETP.NE.AND UP0, UPT, UR45, URZ, UPT ;  /* 0x000000ff2d00728c */ /* 0x000fe2000bf05270 */
[----:B------:R-:W2:Y:S08]  /*17c0*/  S2UR UR45, SR_CgaCtaId ;  /* 0x00000000002d79c3 */ /* 0x000eb00000008800 */
[----:B------:R-:W-:Y:S05]  /*17d0*/  BRA.U UP0, `(.L_x_23) ;  /* 0x0000000100347547 */ /* 0x000fea000b800000 */
[----:B------:R-:W3:Y:S01]  /*17e0*/  S2R R0, SR_CgaCtaId ;  /* 0x0000000000007919 */ /* 0x000ee20000008800 */
[----:B------:R-:W-:-:S04]  /*17f0*/  MOV R2, 0x400 ;  /* 0x0000040000027802 */ /* 0x000fc80000000f00 */
[----:B---3--:R-:W-:Y:S02]  /*1800*/  LEA R0, R0, R2, 0x18 ;  /* 0x0000000200007211 */ /* 0x008fe400078ec0ff */
[----:B------:R-:W-:-:S03]  /*1810*/  SHF.L.U32 R2, R8, 0x1f, RZ ;  /* 0x0000001f08027819 */ /* 0x000fc600000006ff */
[----:B------:R-:W-:-:S04]  /*1820*/  IMAD R0, R9, 0x8, R0 ;  /* 0x0000000809007824 */ /* 0x000fc800078e0200 */
[----:B------:R-:W3:Y:S02]  /*1830*/  SYNCS.PHASECHK.TRANS64.TRYWAIT P0, [R0+URZ+0xf0], R2 ;  /* 0x0000f002000075a7 */ /* 0x000ee400080011ff */
[----:B---3--:R-:W-:Y:S05]  /*1840*/  @!P0 BRA `(.L_x_24) ;  /* 0x0000006000088947 */ /* 0x008fea0003800000 */
.L_x_113:
[----:B------:R-:W-:Y:S01]  /*1850*/  VIADD R9, R9, 0x1 ;  /* 0x0000000109097836 */ /* 0x000fe20000000000 */
[----:B------:R3:W-:Y:S04]  /*1860*/  SYNCS.ARRIVE.TRANS64.A1T0 RZ, [R0+URZ+0xe0], RZ ;  /* 0x0000e0ff00ff79a7 */ /* 0x0007e800081000ff */
[----:B------:R-:W-:-:S04]  /*1870*/  ISETP.NE.AND P0, PT, R9, 0x2, PT ;  /* 0x000000020900780c */ /* 0x000fc80003f05270 */
[----:B------:R-:W-:Y:S02]  /*1880*/  SEL R9, R9, RZ, P0 ;  /* 0x000000ff09097207 */ /* 0x000fe40000000000 */
[----:B---3--:R-:W-:-:S04]  /*1890*/  SEL R0, RZ, 0x1, P0 ;  /* 0x00000001ff007807 */ /* 0x008fc80000000000 */
[----:B------:R-:W-:-:S07]  /*18a0*/  LOP3.LUT R8, R8, R0, RZ, 0x3c, !PT ;  /* 0x0000000008087212 */ /* 0x000fce00078e3cff */
.L_x_23:
[----:B------:R-:W-:Y:S01]  /*18b0*/  UMOV UR6, 0x400 ;  /* 0x0000040000067882 */ /* 0x000fe20000000000 */
[----:B------:R-:W-:Y:S01]  /*18c0*/  SHF.L.U32 R0, R12, 0x1f, RZ ;  /* 0x0000001f0c007819 */ /* 0x000fe200000006ff */
[----:B--2---:R-:W-:Y:S02]  /*18d0*/  ULEA UR6, UR45, UR6, 0x18 ;  /* 0x000000062d067291 */ /* 0x004fe4000f8ec0ff */
[----:B------:R-:W-:Y:S02]  /*18e0*/  UISETP.GE.U32.AND UP0, UPT, UR46, 0x3f, UPT ;  /* 0x0000003f2e00788c */ /* 0x000fe4000bf06070 */
[----:B------:R-:W-:Y:S02]  /*18f0*/  ULEA UR4, UR5, UR6, 0x3 ;  /* 0x0000000605047291 */ /* 0x000fe4000f8e18ff */
[----:B------:R-:W-:Y:S02]  /*1900*/  USHF.L.U32 UR35, UR20, 0x6, URZ ;  /* 0x0000000614237899 */ /* 0x000fe400080006ff */
[----:B------:R-:W-:Y:S01]  /*1910*/  ULEA UR11, UR26, UR44, 0x7 ;  /* 0x0000002c1a0b7291 */ /* 0x000fe2000f8e38ff */
[----:B------:R-:W-:-:S04]  /*1920*/  UMOV UR13, URZ ;  /* 0x000000ff000d7c82 */ /* 0x000fc80008000000 */
[----:B------:R2:W3:Y:S01]  /*1930*/  SYNCS.PHASECHK.TRANS64.TRYWAIT P0, [UR4+0x28], R0 ;  /* 0x00002800ff0075a7 */ /* 0x0004e20008001104 */
[----:B------:R-:W-:Y:S06]  /*1940*/  BRA.U !UP0, `(.L_x_25) ;  /* 0x0000000108bc7547 */ /* 0x000fec000b800000 */
[----:B------:R-:W-:Y:S01]  /*1950*/  UMOV UR7, URZ ;  /* 0x000000ff00077c82 */ /* 0x000fe20008000000 */
[----:B------:R-:W-:-:S05]  /*1960*/  UMOV UR4, UR5 ;  /* 0x0000000500047c82 */ /* 0x000fca0008000000 */
.L_x_31:
[----:B------:R-:W-:Y:S01]  /*1970*/  ULEA UR33, UR4, UR6, 0x3 ;  /* 0x0000000604217291 */ /* 0x000fe2000f8e18ff */
[----:B---3--:R-:W-:Y:S01]  /*1980*/  @!P3 MOV R2, 0x1800 ;  /* 0x000018000002b802 */ /* 0x008fe20000000f00 */
[----:B-1-34-:R-:W-:Y:S10]  /*1990*/  @P0 BRA `(.L_x_26) ;  /* 0x00000000000c0947 */ /* 0x01aff40003800000 */
[----:B------:R-:W-:-:S04]  /*19a0*/  SHF.L.U32 R3, R12, 0x1f, RZ ;  /* 0x0000001f0c037819 */ /* 0x000fc800000006ff */
[----:B------:R-:W3:Y:S02]  /*19b0*/  SYNCS.PHASECHK.TRANS64.TRYWAIT P0, [UR33+0x28], R3 ;  /* 0x00002803ff0075a7 */ /* 0x000ee40008001121 */
[----:B---3--:R-:W-:Y:S05]  /*19c0*/  @!P0 BRA `(.L_x_27) ;  /* 0x0000005c00bc8947 */ /* 0x008fea0003800000 */
.L_x_26:
[----:B------:R3:W-:Y:S01]  /*19d0*/  @!P3 SYNCS.ARRIVE.TRANS64 RZ, [UR33], R2 ;  /* 0x00000002ffffb9a7 */ /* 0x0007e20008000021 */
[----:B------:R-:W-:-:S04]  /*19e0*/  ULOP3.LUT UR5, UR25, 0x2, URZ, 0xfc, !UPT ;  /* 0x0000000219057892 */ /* 0x000fc8000f8efcff */
[----:B------:R-:W-:-:S09]  /*19f0*/  UISETP.NE.AND UP0, UPT, UR5, 0x2, UPT ;  /* 0x000000020500788c */ /* 0x000fd2000bf05270 */
[----:B------:R-:W-:Y:S05]  /*1a00*/  BRA.U UP0, `(.L_x_28) ;  /* 0x0000000100047547 */ /* 0x000fea000b800000 */
[----:B-1----:R-:W-:Y:S05]  /*1a10*/  BPT.TRAP 0x1 ;  /* 0x000000040000795c */ /* 0x002fea0000300000 */
.L_x_28:
[----:B------:R-:W-:Y:S04]  /*1a20*/  BSSY.RECONVERGENT B0, `(.L_x_29) ;  /* 0x0000003000007945 */ /* 0x000fe80003800200 */
[----:B------:R-:W-:Y:S05]  /*1a30*/  @P2 BRA `(.L_x_30) ;  /* 0x0000000000042947 */ /* 0x000fea0003800000 */
[----:B-1----:R-:W-:Y:S05]  /*1a40*/  BPT.TRAP 0x1 ;  /* 0x000000040000795c */ /* 0x002fea0000300000 */
.L_x_30:
[----:B-1----:R-:W-:Y:S05]  /*1a50*/  BSYNC.RECONVERGENT B0 ;  /* 0x0000000000007941 */ /* 0x002fea0003800200 */
.L_x_29:
[----:B------:R-:W-:Y:S02]  /*1a60*/  UIADD3 UR5, UPT, UPT, UR4, 0x1, URZ ;  /* 0x0000000104057890 */ /* 0x000fe4000fffe0ff */
[----:B------:R-:W-:Y:S02]  /*1a70*/  USHF.L.U32 UR34, UR7, 0x5, URZ ;  /* 0x0000000507227899 */ /* 0x000fe400080006ff */
[----:B------:R-:W-:Y:S02]  /*1a80*/  UISETP.NE.AND UP0, UPT, UR5, 0x5, UPT ;  /* 0x000000050500788c */ /* 0x000fe4000bf05270 */
[----:B------:R-:W-:Y:S02]  /*1a90*/  UIADD3 UR7, UPT, UPT, UR7, 0x1, URZ ;  /* 0x0000000107077890 */ /* 0x000fe4000fffe0ff */
[----:B------:R-:W-:Y:S02]  /*1aa0*/  USEL UR9, URZ, 0x1, UP0 ;  /* 0x00000001ff097887 */ /* 0x000fe40008000000 */
[----:B------:R-:W-:-:S02]  /*1ab0*/  USEL UR5, UR5, URZ, UP0 ;  /* 0x000000ff05057287 */ /* 0x000fc40008000000 */
[----:B------:R-:W-:Y:S02]  /*1ac0*/  UIADD3 UR14, UP0, UPT, UR28, 0x180, URZ ;  /* 0x000001801c0e7890 */ /* 0x000fe4000ff1e0ff */
[----:B------:R-:W-:Y:S01]  /*1ad0*/  ULEA UR8, UR5, UR6, 0x3 ;  /* 0x0000000605087291 */ /* 0x000fe2000f8e18ff */
[----:B------:R-:W-:Y:S01]  /*1ae0*/  LOP3.LUT R12, R12, UR9, RZ, 0x3c, !PT ;  /* 0x000000090c0c7c12 */ /* 0x000fe2000f8e3cff */
[----:B------:R-:W-:Y:S02]  /*1af0*/  ULEA UR32, UR4, UR6, 0xb ;  /* 0x0000000604207291 */ /* 0x000fe4000f8e58ff */
[----:B------:R-:W-:Y:S01]  /*1b00*/  UIADD3 UR16, UP1, UPT, UR28, 0x80, URZ ;  /* 0x000000801c107890 */ /* 0x000fe2000ff3e0ff */
[----:B--2---:R-:W-:Y:S01]  /*1b10*/  SHF.L.U32 R0, R12, 0x1f, RZ ;  /* 0x0000001f0c007819 */ /* 0x004fe200000006ff */
[----:B------:R-:W-:Y:S02]  /*1b20*/  UIADD3.X UR15, UPT, UPT, URZ, UR29, URZ, UP0, !UPT ;  /* 0x0000001dff0f7290 */ /* 0x000fe400087fe4ff */
[----:B------:R-:W-:Y:S01]  /*1b30*/  UISETP.NE.AND UP0, UPT, UR7, UR21, UPT ;  /* 0x000000150700728c */ /* 0x000fe2000bf05270 */
[----:B------:R4:W1:Y:S01]  /*1b40*/  SYNCS.PHASECHK.TRANS64.TRYWAIT P0, [UR8+0x28], R0 ;  /* 0x00002800ff0075a7 */ /* 0x0008620008001108 */
[----:B------:R-:W-:-:S02]  /*1b50*/  ULEA UR8, UR4, UR24, 0xc ;  /* 0x0000001804087291 */ /* 0x000fc4000f8e60ff */
[----:B------:R-:W-:Y:S02]  /*1b60*/  UIADD3.X UR17, UPT, UPT, URZ, UR29, URZ, UP1, !UPT ;  /* 0x0000001dff117290 */ /* 0x000fe40008ffe4ff */
[----:B------:R-:W-:Y:S02]  /*1b70*/  UIADD3 UR32, UPT, UPT, UR32, 0x4400, URZ ;  /* 0x0000440020207890 */ /* 0x000fe4000fffe0ff */
[----:B------:R-:W-:Y:S01]  /*1b80*/  UIADD3 UR8, UPT, UPT, UR6, 0x6c00, UR8 ;  /* 0x00006c0006087890 */ /* 0x000fe2000fffe008 */
[----:B------:R-:W-:Y:S01]  /*1b90*/  UMOV UR18, 0x0 ;  /* 0x0000000000127882 */ /* 0x000fe20000000000 */
[----:B------:R-:W-:Y:S01]  /*1ba0*/  UMOV UR19, 0x10000000 ;  /* 0x1000000000137882 */ /* 0x000fe20000000000 */
[----:B------:R-:W-:Y:S01]  /*1bb0*/  UMOV UR4, 0x30000 ;  /* 0x0003000000047882 */ /* 0x000fe20000000000 */
[----:B------:R-:W-:Y:S01]  /*1bc0*/  UMOV UR12, UR36 ;  /* 0x00000024000c7c82 */ /* 0x000fe20008000000 */
[----:B------:R-:W-:Y:S01]  /*1bd0*/  UMOV UR9, UR33 ;  /* 0x0000002100097c82 */ /* 0x000fe20008000000 */
[----:B------:R-:W-:Y:S01]  /*1be0*/  UMOV UR10, UR34 ;  /* 0x00000022000a7c82 */ /* 0x000fe20008000000 */
[----:B------:R-:W-:Y:S01]  /*1bf0*/  UTMALDG.3D [UR32], [UR16], desc[UR18] ;  /* 0x00001220100075b4 */ /* 0x000fe20008011000 */
[----:B------:R-:W-:Y:S01]  /*1c00*/  UMOV UR13, UR21 ;  /* 0x00000015000d7c82 */ /* 0x000fe20008000000 */
[----:B------:R2:W-:Y:S02]  /*1c10*/  UTMALDG.3D.MULTICAST [UR8], [UR14], UR4, desc[UR18] ;  /* 0x000012080e0073b4 */ /* 0x0005e40008011804 */
[----:B--2---:R-:W-:Y:S01]  /*1c20*/  UMOV UR4, UR5 ;  /* 0x0000000500047c82 */ /* 0x004fe20008000000 */
[----:B------:R-:W-:Y:S05]  /*1c30*/  BRA.U UP0, `(.L_x_31) ;  /* 0xfffffffd004c7547 */ /* 0x000fea000b83ffff */
.L_x_25:
[----:B------:R-:W-:Y:S01]  /*1c40*/  ULEA UR4, UR5, UR6, 0x3 ;  /* 0x0000000605047291 */ /* 0x000fe2000f8e18ff */
[----:B--2-4-:R-:W-:Y:S01]  /*1c50*/  SHF.L.U32 R0, R12, 0x1f, RZ ;  /* 0x0000001f0c007819 */ /* 0x014fe200000006ff */
[----:B------:R-:W-:Y:S01]  /*1c60*/  @!P1 SYNCS.ARRIVE.TRANS64.A1T0 RZ, [UR6+0x78], RZ ;  /* 0x000078ffffff99a7 */ /* 0x000fe20008100006 */
[----:B------:R-:W-:-:S06]  /*1c70*/  UISETP.GT.AND UP0, UPT, UR41, UR40, UPT ;  /* 0x000000282900728c */ /* 0x000fcc000bf04270 */
[----:B-1-3--:R1:W2:Y:S03]  /*1c80*/  SYNCS.PHASECHK.TRANS64.TRYWAIT P0, [UR4+0x28], R0 ;  /* 0x00002800ff0075a7 */ /* 0x00a2a60008001104 */
[----:B------:R-:W-:Y:S05]  /*1c90*/  BRA.U !UP0, `(.L_x_32) ;  /* 0x0000000108c07547 */ /* 0x000fea000b800000 */
[----:B------:R-:W-:Y:S01]  /*1ca0*/  UIADD3 UR26, UPT, UPT, UR43, UR13, URZ ;  /* 0x0000000d2b1a7290 */ /* 0x000fe2000fffe0ff */
[----:B------:R-:W-:-:S11]  /*1cb0*/  UMOV UR4, UR5 ;  /* 0x0000000500047c82 */ /* 0x000fd60008000000 */
.L_x_38:
[----:B------:R-:W-:Y:S01]  /*1cc0*/  ULEA UR17, UR4, UR6, 0x3 ;  /* 0x0000000604117291 */ /* 0x000fe2000f8e18ff */
[----:B--2---:R-:W-:Y:S01]  /*1cd0*/  @!P3 MOV R2, 0x1800 ;  /* 0x000018000002b802 */ /* 0x004fe20000000f00 */
[----:B--234-:R-:W-:Y:S10]  /*1ce0*/  @P0 BRA `(.L_x_33) ;  /* 0x00000000000c0947 */ /* 0x01cff40003800000 */
[----:B------:R-:W-:-:S04]  /*1cf0*/  SHF.L.U32 R3, R12, 0x1f, RZ ;  /* 0x0000001f0c037819 */ /* 0x000fc800000006ff */
[----:B------:R-:W2:Y:S02]  /*1d00*/  SYNCS.PHASECHK.TRANS64.TRYWAIT P0, [UR17+0x28], R3 ;  /* 0x00002803ff0075a7 */ /* 0x000ea40008001111 */
[----:B--2---:R-:W-:Y:S05]  /*1d10*/  @!P0 BRA `(.L_x_34) ;  /* 0x0000005c00008947 */ /* 0x004fea0003800000 */
.L_x_33:
[----:B------:R2:W-:Y:S01]  /*1d20*/  @!P3 SYNCS.ARRIVE.TRANS64 RZ, [UR17], R2 ;  /* 0x00000002ffffb9a7 */ /* 0x0005e20008000011 */
[----:B------:R-:W-:-:S04]  /*1d30*/  ULOP3.LUT UR5, UR25, 0x2, URZ, 0xfc, !UPT ;  /* 0x0000000219057892 */ /* 0x000fc8000f8efcff */
[----:B------:R-:W-:-:S09]  /*1d40*/  UISETP.NE.AND UP0, UPT, UR5, 0x2, UPT ;  /* 0x000000020500788c */ /* 0x000fd2000bf05270 */
[----:B------:R-:W-:Y:S05]  /*1d50*/  BRA.U UP0, `(.L_x_35) ;  /* 0x0000000100047547 */ /* 0x000fea000b800000 */
[----:B------:R-:W-:Y:S05]  /*1d60*/  BPT.TRAP 0x1 ;  /* 0x000000040000795c */ /* 0x000fea0000300000 */
.L_x_35:
[----:B------:R-:W-:Y:S04]  /*1d70*/  BSSY.RECONVERGENT B0, `(.L_x_36) ;  /* 0x0000003000007945 */ /* 0x000fe80003800200 */
[----:B------:R-:W-:Y:S05]  /*1d80*/  @P2 BRA `(.L_x_37) ;  /* 0x0000000000042947 */ /* 0x000fea0003800000 */
[----:B------:R-:W-:Y:S05]  /*1d90*/  BPT.TRAP 0x1 ;  /* 0x000000040000795c */ /* 0x000fea0000300000 */
.L_x_37:
[----:B------:R-:W-:Y:S05]  /*1da0*/  BSYNC.RECONVERGENT B0 ;  /* 0x0000000000007941 */ /* 0x000fea0003800200 */
.L_x_36:
[----:B------:R-:W-:Y:S02]  /*1db0*/  UIADD3 UR5, UPT, UPT, UR4, 0x1, URZ ;  /* 0x0000000104057890 */ /* 0x000fe4000fffe0ff */
[----:B------:R-:W-:Y:S02]  /*1dc0*/  USHF.L.U32 UR18, UR13, 0x5, URZ ;  /* 0x000000050d127899 */ /* 0x000fe400080006ff */
[----:B------:R-:W-:Y:S02]  /*1dd0*/  UISETP.NE.AND UP0, UPT, UR5, 0x5, UPT ;  /* 0x000000050500788c */ /* 0x000fe4000bf05270 */
[----:B------:R-:W-:Y:S02]  /*1de0*/  UIADD3 UR13, UPT, UPT, UR13, 0x1, URZ ;  /* 0x000000010d0d7890 */ /* 0x000fe4000fffe0ff */
[----:B------:R-:W-:Y:S02]  /*1df0*/  USEL UR8, URZ, 0x1, UP0 ;  /* 0x00000001ff087887 */ /* 0x000fe40008000000 */
[----:B------:R-:W-:-:S02]  /*1e00*/  USEL UR5, UR5, URZ, UP0 ;  /* 0x000000ff05057287 */ /* 0x000fc40008000000 */
[----:B------:R-:W-:Y:S02]  /*1e10*/  UIADD3 UR14, UP0, UPT, UR28, 0x180, URZ ;  /* 0x000001801c0e7890 */ /* 0x000fe4000ff1e0ff */
[----:B------:R-:W-:Y:S01]  /*1e20*/  LOP3.LUT R12, R12, UR8, RZ, 0x3c, !PT ;  /* 0x000000080c0c7c12 */ /* 0x000fe2000f8e3cff */
[----:B------:R-:W-:Y:S02]  /*1e30*/  ULEA UR16, UR4, UR6, 0xb ;  /* 0x0000000604107291 */ /* 0x000fe4000f8e58ff */
[----:B------:R-:W-:Y:S01]  /*1e40*/  UIADD3 UR22, UP1, UPT, UR28, 0x80, URZ ;  /* 0x000000801c167890 */ /* 0x000fe2000ff3e0ff */
[----:B-1----:R-:W-:Y:S01]  /*1e50*/  SHF.L.U32 R0, R12, 0x1f, RZ ;  /* 0x0000001f0c007819 */ /* 0x002fe200000006ff */
[----:B------:R-:W-:Y:S02]  /*1e60*/  UIADD3.X UR15, UPT, UPT, URZ, UR29, URZ, UP0, !UPT ;  /* 0x0000001dff0f7290 */ /* 0x000fe400087fe4ff */
[----:B------:R-:W-:Y:S02]  /*1e70*/  ULEA UR8, UR4, UR24, 0xc ;  /* 0x0000001804087291 */ /* 0x000fe4000f8e60ff */
[----:B------:R-:W-:-:S02]  /*1e80*/  UISETP.NE.AND UP0, UPT, UR13, UR26, UPT ;  /* 0x0000001a0d00728c */ /* 0x000fc4000bf05270 */
[----:B------:R-:W-:Y:S02]  /*1e90*/  ULEA UR7, UR5, UR6, 0x3 ;  /* 0x0000000605077291 */ /* 0x000fe4000f8e18ff */
[----:B------:R-:W-:Y:S02]  /*1ea0*/  UIADD3 UR16, UPT, UPT, UR16, 0x4400, URZ ;  /* 0x0000440010107890 */ /* 0x000fe4000fffe0ff */
[----:B------:R-:W-:Y:S02]  /*1eb0*/  UIADD3.X UR23, UPT, UPT, URZ, UR29, URZ, UP1, !UPT ;  /* 0x0000001dff177290 */ /* 0x000fe40008ffe4ff */
[----:B------:R-:W-:Y:S01]  /*1ec0*/  UIADD3 UR8, UPT, UPT, UR6, 0x6c00, UR8 ;  /* 0x00006c0006087890 */ /* 0x000fe2000fffe008 */
[----:B------:R-:W-:Y:S01]  /*1ed0*/  UMOV UR30, 0x0 ;  /* 0x00000000001e7882 */ /* 0x000fe20000000000 */
[----:B------:R-:W-:Y:S01]  /*1ee0*/  UMOV UR31, 0x10000000 ;  /* 0x10000000001f7882 */ /* 0x000fe20000000000 */
[----:B------:R-:W-:Y:S01]  /*1ef0*/  UMOV UR19, UR35 ;  /* 0x0000002300137c82 */ /* 0x000fe20008000000 */
[----:B------:R-:W-:Y:S01]  /*1f00*/  UMOV UR20, UR36 ;  /* 0x0000002400147c82 */ /* 0x000fe20008000000 */
[----:B------:R3:W4:Y:S01]  /*1f10*/  SYNCS.PHASECHK.TRANS64.TRYWAIT P0, [UR7+0x28], R0 ;  /* 0x00002800ff0075a7 */ /* 0x0007220008001107 */
[----:B------:R-:W-:Y:S01]  /*1f20*/  UMOV UR4, 0x30000 ;  /* 0x0003000000047882 */ /* 0x000fe20000000000 */
[----:B------:R-:W-:Y:S01]  /*1f30*/  UMOV UR12, UR36 ;  /* 0x00000024000c7c82 */ /* 0x000fe20008000000 */
[----:B------:R-:W-:Y:S01]  /*1f40*/  UMOV UR9, UR17 ;  /* 0x0000001100097c82 */ /* 0x000fe20008000000 */
[----:B------:R-:W-:Y:S01]  /*1f50*/  UMOV UR10, UR18 ;  /* 0x00000012000a7c82 */ /* 0x000fe20008000000 */
[----:B------:R-:W-:Y:S01]  /*1f60*/  UTMALDG.3D [UR16], [UR22], desc[UR30] ;  /* 0x00001e10160075b4 */ /* 0x000fe20008011000 */
[----:B------:R1:W-:Y:S02]  /*1f70*/  UTMALDG.3D.MULTICAST [UR8], [UR14], UR4, desc[UR30] ;  /* 0x00001e080e0073b4 */ /* 0x0003e40008011804 */
[----:B-1----:R-:W-:Y:S01]  /*1f80*/  UMOV UR4, UR5 ;  /* 0x0000000500047c82 */ /* 0x002fe20008000000 */
[----:B------:R-:W-:Y:S05]  /*1f90*/  BRA.U UP0, `(.L_x_38) ;  /* 0xfffffffd00487547 */ /* 0x000fea000b83ffff */
.L_x_32:
[C---:B------:R-:W-:Y:S01]  /*1fa0*/  LEA R3, R11.reuse, UR6, 0x3 ;  /* 0x000000060b037c11 */ /* 0x040fe2000f8e18ff */
[----:B------:R-:W-:Y:S01]  /*1fb0*/  NOP ;  /* 0x0000000000007918 */ /* 0x000fe20000000000 */
[----:B-1-3--:R-:W-:Y:S02]  /*1fc0*/  SHF.L.U32 R0, R10, 0x1f, RZ ;  /* 0x0000001f0a007819 */ /* 0x00afe400000006ff */
[----:B------:R-:W-:Y:S02]  /*1fd0*/  LEA R4, R11, UR6, 0x4 ;  /* 0x000000060b047c11 */ /* 0x000fe4000f8e20ff */
[----:B--2-4-:R-:W1:Y:S02]  /*1fe0*/  SYNCS.PHASECHK.TRANS64.TRYWAIT P0, [R3+URZ+0x80], R0 ;  /* 0x00008000030075a7 */ /* 0x014e6400080011ff */
[----:B-1----:R-:W-:Y:S05]  /*1ff0*/  @!P0 BRA `(.L_x_39) ;  /* 0x0000005800608947 */ /* 0x002fea0003800000 */
.L_x_116:
[----:B------:R-:W2:Y:S01]  /*2000*/  LDS.128 R4, [R4+0x110] ;  /* 0x0001100004047984 */ /* 0x000ea20000000c00 */
[----:B------:R-:W-:Y:S01]  /*2010*/  UISETP.GE.AND UP0, UPT, UR42, 0x1, UPT ;  /* 0x000000012a00788c */ /* 0x000fe2000bf06270 */
[----:B------:R-:W-:Y:S01]  /*2020*/  @!PT LDS RZ, [RZ] ;  /* 0x00000000fffff984 */ /* 0x000fe20000000800 */
[----:B------:R-:W-:Y:S01]  /*2030*/  @!PT LDS RZ, [RZ] ;  /* 0x00000000fffff984 */ /* 0x000fe20000000800 */
[----:B------:R-:W-:Y:S01]  /*2040*/  @!PT LDS RZ, [RZ] ;  /* 0x00000000fffff984 */ /* 0x000fe20000000800 */
[----:B------:R-:W-:Y:S01]  /*2050*/  @!PT LDS RZ, [RZ] ;  /* 0x00000000fffff984 */ /* 0x000fe20000000800 */
[----:B------:R3:W-:Y:S06]  /*2060*/  MEMBAR.ALL.CTA ;  /* 0x0000000000007992 */ /* 0x0007ec0000008000 */
[----:B---3--:R-:W3:Y:S01]  /*2070*/  FENCE.VIEW.ASYNC.S ;  /* 0x00000000000073c6 */ /* 0x008ee20000000000 */
[----:B--2---:R-:W-:-:S13]  /*2080*/  LOP3.LUT P0, RZ, R6, 0x1, RZ, 0xc0, !PT ;  /* 0x0000000106ff7812 */ /* 0x004fda000780c0ff */
[----:B---3--:R-:W-:Y:S01]  /*2090*/  VOTEU.ANY UP1, P0 ;  /* 0x0000000000ff7886 */ /* 0x008fe20000020100 */
[----:B------:R-:W-:-:S13]  /*20a0*/  PLOP3.LUT P0, PT, PT, PT, UP1, 0x80, 0x8 ;  /* 0x000000000008781c */ /* 0x000fda0003f0f018 */
[----:B-1----:R-:W-:Y:S02]  /*20b0*/  @P0 LOP3.LUT R0, R5, 0xffff, RZ, 0xc0, !PT ;  /* 0x0000ffff05000812 */ /* 0x002fe400078ec0ff */
[----:B------:R-:W-:Y:S02]  /*20c0*/  @P0 MOV R2, R4 ;  /* 0x0000000400020202 */ /* 0x000fe40000000f00 */
[----:B------:R-:W-:Y:S01]  /*20d0*/  @P0 R2UR UR7, R0 ;  /* 0x00000000000702ca */ /* 0x000fe200000e0000 */
[----:B------:R-:W-:Y:S01]  /*20e0*/  VIADD R0, R3, 0x90 ;  /* 0x0000009003007836 */ /* 0x000fe20000000000 */
[----:B------:R-:W-:Y:S02]  /*20f0*/  @P0 SHF.R.U32.HI R4, RZ, 0x10, R5 ;  /* 0x00000010ff040819 */ /* 0x000fe40000011605 */
[----:B------:R-:W-:Y:S02]  /*2100*/  @P0 R2UR UR8, R2 ;  /* 0x00000000020802ca */ /* 0x000fe400000e0000 */
[----:B------:R-:W-:-:S02]  /*2110*/  PRMT R0, RZ, 0x654, R0 ;  /* 0x00000654ff007816 */ /* 0x000fc40000000000 */
[----:B------:R-:W-:Y:S02]  /*2120*/  @P0 R2UR UR4, R4 ;  /* 0x00000000040402ca */ /* 0x000fe400000e0000 */
[----:B------:R1:W-:Y:S03]  /*2130*/  SYNCS.ARRIVE.TRANS64.RED.A1T0 RZ, [R0+URZ], RZ ;  /* 0x000000ff00ff79a7 */ /* 0x0003e600081004ff */
[----:B------:R-:W-:-:S04]  /*2140*/  @UP1 UMOV UR27, UR7 ;  /* 0x00000007001b1c82 */ /* 0x000fc80008000000 */
[----:B------:R-:W-:-:S04]  /*2150*/  @UP1 UMOV UR37, UR8 ;  /* 0x0000000800251c82 */ /* 0x000fc80008000000 */
[----:B------:R-:W-:Y:S01]  /*2160*/  @UP1 UMOV UR36, UR4 ;  /* 0x0000000400241c82 */ /* 0x000fe20008000000 */
[----:B------:R-:W-:Y:S05]  /*2170*/  BRA.U !UP0, `(.L_x_40) ;  /* 0x0000000108d47547 */ /* 0x000fea000b800000 */
[----:B------:R-:W2:Y:S01]  /*2180*/  LDCU.128 UR12, c[0x0][0xb10] ;  /* 0x00016200ff0c77ac */ /* 0x000ea20008000c00 */
[----:B------:R-:W3:Y:S01]  /*2190*/  LDCU UR26, c[0x0][0xb20] ;  /* 0x00016400ff1a77ac */ /* 0x000ee20008000800 */
[----:B------:R-:W4:Y:S01]  /*21a0*/  LDCU UR20, c[0x0][0xb0c] ;  /* 0x00016180ff1477ac */ /* 0x000f220008000800 */
[----:B------:R-:W1:Y:S01]  /*21b0*/  LDCU.64 UR10, c[0x0][0xb28] ;  /* 0x00016500ff0a77ac */ /* 0x000e620008000a00 */
[----:B------:R-:W-:Y:S02]  /*21c0*/  UISETP.NE.AND UP3, UPT, UR42, 0x1, UPT ;  /* 0x000000012a00788c */ /* 0x000fe4000bf65270 */
[----:B--2---:R-:W-:Y:S02]  /*21d0*/  UIMAD.WIDE.U32 UR16, UR38, UR15, URZ ;  /* 0x0000000f261072a5 */ /* 0x004fe4000f8e00ff */
[----:B------:R-:W-:Y:S02]  /*21e0*/  UIMAD.WIDE.U32 UR8, UR39, UR12, URZ ;  /* 0x0000000c270872a5 */ /* 0x000fe4000f8e00ff */
[----:B------:R-:W-:-:S02]  /*21f0*/  UISETP.NE.AND UP0, UPT, UR14, 0x1, UPT ;  /* 0x000000010e00788c */ /* 0x000fc4000bf05270 */
[----:B------:R-:W-:Y:S01]  /*2200*/  UIMAD.WIDE.U32 UR22, UR27, UR15, URZ ;  /* 0x0000000f1b1672a5 */ /* 0x000fe2000f8e00ff */
[----:B------:R-:W-:Y:S02]  /*2210*/  UMOV UR16, UR17 ;  /* 0x0000001100107c82 */ /* 0x000fe40008000000 */
[----:B------:R-:W-:Y:S01]  /*2220*/  UMOV UR8, UR9 ;  /* 0x0000000900087c82 */ /* 0x000fe20008000000 */
[----:B---3--:R-:W-:Y:S02]  /*2230*/  USHF.R.U32.HI UR16, URZ, UR26, UR16 ;  /* 0x0000001aff107299 */ /* 0x008fe40008011610 */
[----:B----4-:R-:W-:Y:S02]  /*2240*/  UISETP.NE.AND UP2, UPT, UR20, 0x1, UPT ;  /* 0x000000011400788c */ /* 0x010fe4000bf45270 */
[----:B------:R-:W-:Y:S02]  /*2250*/  USHF.R.U32.HI UR8, URZ, UR13, UR8 ;  /* 0x0000000dff087299 */ /* 0x000fe40008011608 */
[----:B------:R-:W-:-:S02]  /*2260*/  USEL UR7, UR38, UR16, !UP0 ;  /* 0x0000001026077287 */ /* 0x000fc4000c000000 */
[----:B------:R-:W-:Y:S02]  /*2270*/  USEL UR8, UR39, UR8, !UP2 ;  /* 0x0000000827087287 */ /* 0x000fe4000d000000 */
[----:B-1----:R-:W-:Y:S01]  /*2280*/  UIMAD.WIDE.U32 UR16, UR7, UR10, URZ ;  /* 0x0000000a071072a5 */ /* 0x002fe2000f8e00ff */
[----:B------:R-:W-:Y:S01]  /*2290*/  UMOV UR4, UR23 ;  /* 0x0000001700047c82 */ /* 0x000fe20008000000 */
[----:B------:R-:W-:Y:S02]  /*22a0*/  UIMAD.WIDE.U32 UR18, UR37, UR12, URZ ;  /* 0x0000000c251272a5 */ /* 0x000fe4000f8e00ff */
[----:B------:R-:W-:-:S03]  /*22b0*/  UIMAD.WIDE.U32 UR22, UR8, UR10, URZ ;  /* 0x0000000a081672a5 */ /* 0x000fc6000f8e00ff */
[----:B------:R-:W-:Y:S01]  /*22c0*/  UMOV UR16, UR17 ;  /* 0x0000001100107c82 */ /* 0x000fe20008000000 */
[----:B------:R-:W-:Y:S02]  /*22d0*/  USHF.R.U32.HI UR4, URZ, UR26, UR4 ;  /* 0x0000001aff047299 */ /* 0x000fe40008011604 */
[----:B------:R-:W-:Y:S01]  /*22e0*/  @UP3 USHF.R.U32.HI UR7, URZ, UR11, UR16 ;  /* 0x0000000bff073299 */ /* 0x000fe20008011610 */
[----:B------:R-:W-:Y:S01]  /*22f0*/  UMOV UR18, UR19 ;  /* 0x0000001300127c82 */ /* 0x000fe20008000000 */
[----:B------:R-:W-:Y:S01]  /*2300*/  UMOV UR22, UR23 ;  /* 0x0000001700167c82 */ /* 0x000fe20008000000 */
[----:B------:R-:W-:Y:S02]  /*2310*/  USHF.R.U32.HI UR13, URZ, UR13, UR18 ;  /* 0x0000000dff0d7299 */ /* 0x000fe40008011612 */
[----:B------:R-:W-:Y:S02]  /*2320*/  USEL UR4, UR27, UR4, !UP0 ;  /* 0x000000041b047287 */ /* 0x000fe4000c000000 */
[----:B------:R-:W-:-:S02]  /*2330*/  @UP3 USHF.R.U32.HI UR8, URZ, UR11, UR22 ;  /* 0x0000000bff083299 */ /* 0x000fc40008011616 */
[----:B------:R-:W-:Y:S02]  /*2340*/  UIMAD UR9, UR42, UR7, URZ ;  /* 0x000000072a0972a4 */ /* 0x000fe4000f8e02ff */
[----:B------:R-:W-:Y:S02]  /*2350*/  USEL UR7, UR37, UR13, !UP2 ;  /* 0x0000000d25077287 */ /* 0x000fe4000d000000 */
[----:B------:R-:W-:Y:S02]  /*2360*/  UIMAD UR12, UR42, UR8, URZ ;  /* 0x000000082a0c72a4 */ /* 0x000fe4000f8e02ff */
[----:B------:R-:W-:Y:S02]  /*2370*/  UISETP.GE.AND UP0, UPT, UR4, UR9, UPT ;  /* 0x000000090400728c */ /* 0x000fe4000bf06270 */
[----:B------:R-:W-:Y:S02]  /*2380*/  UIMAD.WIDE.U32 UR16, UR4, UR10, URZ ;  /* 0x0000000a041072a5 */ /* 0x000fe4000f8e00ff */
[----:B------:R-:W-:-:S02]  /*2390*/  UISETP.GE.OR UP0, UPT, UR7, UR12, UP0 ;  /* 0x0000000c0700728c */ /* 0x000fc40008706670 */
[----:B------:R-:W-:Y:S02]  /*23a0*/  UIMAD.WIDE.U32 UR12, UR7, UR10, URZ ;  /* 0x0000000a070c72a5 */ /* 0x000fe4000f8e00ff */
[----:B------:R-:W-:Y:S01]  /*23b0*/  UIADD3 UR15, UPT, UPT, -UR4, URZ, URZ ;  /* 0x000000ff040f7290 */ /* 0x000fe2000fffe1ff */
[----:B------:R-:W-:Y:S01]  /*23c0*/  UMOV UR10, UR17 ;  /* 0x00000011000a7c82 */ /* 0x000fe20008000000 */
[----:B------:R-:W-:Y:S02]  /*23d0*/  UIADD3 UR12, UPT, UPT, -UR7, URZ, URZ ;  /* 0x000000ff070c7290 */ /* 0x000fe4000fffe1ff */
[----:B------:R-:W-:-:S03]  /*23e0*/  USHF.R.U32.HI UR10, URZ, UR11, UR10 ;  /* 0x0000000bff0a7299 */ /* 0x000fc6000801160a */
[----:B------:R-:W-:Y:S01]  /*23f0*/  @!UP0 UMOV UR9, UR13 ;  /* 0x0000000d00098c82 */ /* 0x000fe20008000000 */
[----:B------:R-:W-:Y:S02]  /*2400*/  UIMAD UR15, UR14, UR15, UR27 ;  /* 0x0000000f0e0f72a4 */ /* 0x000fe4000f8e021b */
[----:B------:R-:W-:Y:S02]  /*2410*/  USEL UR10, UR4, UR10, !UP3 ;  /* 0x0000000a040a7287 */ /* 0x000fe4000d800000 */
[----:B------:R-:W-:Y:S02]  /*2420*/  @!UP0 USHF.R.U32.HI UR9, URZ, UR11, UR9 ;  /* 0x0000000bff098299 */ /* 0x000fe40008011609 */
[----:B------:R-:W-:Y:S02]  /*2430*/  UIADD3 UR11, UPT, UPT, -UR10, URZ, URZ ;  /* 0x000000ff0a0b7290 */ /* 0x000fe4000fffe1ff */
[----:B------:R-:W-:Y:S02]  /*2440*/  @!UP0 USEL UR9, UR7, UR9, !UP3 ;  /* 0x0000000907098287 */ /* 0x000fe4000d800000 */
[----:B------:R-:W-:-:S02]  /*2450*/  UIMAD UR11, UR42, UR11, UR4 ;  /* 0x0000000b2a0b72a4 */ /* 0x000fc4000f8e0204 */
[----:B------:R-:W-:Y:S02]  /*2460*/  @!UP0 UIADD3 UR10, UPT, UPT, UR10, -UR9, URZ ;  /* 0x800000090a0a8290 */ /* 0x000fe4000fffe0ff */
[----:B------:R-:W-:Y:S02]  /*2470*/  @!UP0 UIMAD UR9, UR11, UR8, UR9 ;  /* 0x000000080b0982a4 */ /* 0x000fe4000f8e0209 */
[----:B------:R-:W-:Y:S02]  /*2480*/  @!UP0 UIMAD UR4, UR42, UR10, UR7 ;  /* 0x0000000a2a0482a4 */ /* 0x000fe4000f8e0207 */
[----:B------:R-:W-:Y:S02]  /*2490*/  UIMAD UR8, UR20, UR12, UR37 ;  /* 0x0000000c140872a4 */ /* 0x000fe4000f8e0225 */
[----:B------:R-:W-:Y:S01]  /*24a0*/  UIMAD UR27, UR4, UR14, UR15 ;  /* 0x0000000e041b72a4 */ /* 0x000fe2000f8e020f */
[----:B------:R-:W-:Y:S02]  /*24b0*/  @!UP0 UMOV UR7, UR9 ;  /* 0x0000000900078c82 */ /* 0x000fe40008000000 */
[----:B------:R-:W-:-:S12]  /*24c0*/  UIMAD UR37, UR7, UR20, UR8 ;  /* 0x00000014072572a4 */ /* 0x000fd8000f8e0208 */
.L_x_40:
[----:B------:R-:W2:Y:S02]  /*24d0*/  LDCU UR4, c[0x0][0xb30] ;  /* 0x00016600ff0477ac */ /* 0x000ea40008000800 */
[----:B--2---:R-:W-:-:S09]  /*24e0*/  UISETP.NE.AND UP0, UPT, UR4, 0x1, UPT ;  /* 0x000000010400788c */ /* 0x004fd2000bf05270 */
[----:B------:R-:W-:Y:S05]  /*24f0*/  BRA.U UP0, `(.L_x_41) ;  /* 0x0000000100447547 */ /* 0x000fea000b800000 */
[----:B------:R-:W2:Y:S01]  /*2500*/  LDCU.128 UR12, c[0x0][0xb10] ;  /* 0x00016200ff0c77ac */ /* 0x000ea20008000c00 */
[----:B------:R-:W3:Y:S01]  /*2510*/  LDCU UR16, c[0x0][0xb0c] ;  /* 0x00016180ff1077ac */ /* 0x000ee20008000800 */
[----:B------:R-:W4:Y:S01]  /*2520*/  LDCU UR17, c[0x0][0xb20] ;  /* 0x00016400ff1177ac */ /* 0x000f220008000800 */
[----:B--2---:R-:W-:Y:S02]  /*2530*/  UIMAD.WIDE.U32 UR10, UR37, UR12, URZ ;  /* 0x0000000c250a72a5 */ /* 0x004fe4000f8e00ff */
[----:B------:R-:W-:Y:S02]  /*2540*/  UIMAD.WIDE.U32 UR8, UR27, UR15, URZ ;  /* 0x0000000f1b0872a5 */ /* 0x000fe4000f8e00ff */
[----:B---3--:R-:W-:Y:S02]  /*2550*/  UISETP.NE.AND UP2, UPT, UR16, 0x1, UPT ;  /* 0x000000011000788c */ /* 0x008fe4000bf45270 */
[----:B------:R-:W-:Y:S01]  /*2560*/  UISETP.NE.AND UP0, UPT, UR14, 0x1, UPT ;  /* 0x000000010e00788c */ /* 0x000fe2000bf05270 */
[----:B------:R-:W-:-:S02]  /*2570*/  UMOV UR7, UR11 ;  /* 0x0000000b00077c82 */ /* 0x000fc40008000000 */
[----:B------:R-:W-:Y:S01]  /*2580*/  UMOV UR4, UR9 ;  /* 0x0000000900047c82 */ /* 0x000fe20008000000 */
[----:B------:R-:W-:Y:S02]  /*2590*/  USHF.R.U32.HI UR7, URZ, UR13, UR7 ;  /* 0x0000000dff077299 */ /* 0x000fe40008011607 */
[----:B----4-:R-:W-:Y:S02]  /*25a0*/  USHF.R.U32.HI UR4, URZ, UR17, UR4 ;  /* 0x00000011ff047299 */ /* 0x010fe40008011604 */
[----:B------:R-:W-:Y:S02]  /*25b0*/  USEL UR7, UR37, UR7, !UP2 ;  /* 0x0000000725077287 */ /* 0x000fe4000d000000 */
[----:B------:R-:W-:-:S04]  /*25c0*/  USEL UR4, UR27, UR4, !UP0 ;  /* 0x000000041b047287 */ /* 0x000fc8000c000000 */
[----:B------:R-:W-:Y:S02]  /*25d0*/  UIADD3 UR8, UPT, UPT, UR7, -UR4, URZ ;  /* 0x8000000407087290 */ /* 0x000fe4000fffe0ff */
[----:B------:R-:W-:Y:S02]  /*25e0*/  UIADD3 UR4, UPT, UPT, -UR7, UR4, URZ ;  /* 0x0000000407047290 */ /* 0x000fe4000fffe1ff */
[----:B------:R-:W-:Y:S02]  /*25f0*/  UIMAD UR27, UR8, UR14, UR27 ;  /* 0x0000000e081b72a4 */ /* 0x000fe4000f8e021b */
[----:B------:R-:W-:-:S12]  /*2600*/  UIMAD UR37, UR4, UR16, UR37 ;  /* 0x00000010042572a4 */ /* 0x000fd8000f8e0225 */
.L_x_41:
[----:B------:R-:W-:Y:S01]  /*2610*/  VIADD R11, R11, 0x1 ;  /* 0x000000010b0b7836 */ /* 0x000fe20000000000 */
[----:B------:R-:W-:Y:S01]  /*2620*/  R2UR UR4, R76 ;  /* 0x000000004c0472ca */ /* 0x000fe200000e0000 */
[----:B------:R-:W-:Y:S01]  /*2630*/  UIADD3 UR26, UPT, UPT, UR27, UR63, URZ ;  /* 0x0000003f1b1a7290 */ /* 0x000fe2000fffe0ff */
[----:B------:R-:W-:Y:S02]  /*2640*/  PLOP3.LUT P1, PT, PT, PT, PT, 0x80, 0x8 ;  /* 0x000000000008781c */ /* 0x000fe40003f2f070 */
[----:B------:R-:W-:-:S04]  /*2650*/  ISETP.NE.AND P0, PT, R11, 0x2, PT ;  /* 0x000000020b00780c */ /* 0x000fc80003f05270 */
[----:B-1----:R-:W-:Y:S02]  /*2660*/  SEL R0, RZ, 0x1, P0 ;  /* 0x00000001ff007807 */ /* 0x002fe40000000000 */
[----:B------:R-:W-:Y:S02]  /*2670*/  SEL R11, R11, RZ, P0 ;  /* 0x000000ff0b0b7207 */ /* 0x000fe40000000000 */
[----:B------:R-:W-:Y:S01]  /*2680*/  LOP3.LUT R10, R10, R0, RZ, 0x3c, !PT ;  /* 0x000000000a0a7212 */ /* 0x000fe200078e3cff */
[----:B------:R-:W-:Y:S01]  /*2690*/  UIADD3 UR20, UPT, UPT, UR37, UR4, URZ ;  /* 0x0000000425147290 */ /* 0x000fe2000fffe0ff */
[----:B------:R-:W-:Y:S11]  /*26a0*/  BRA.U UP1, `(.L_x_42) ;  /* 0xfffffff101407547 */ /* 0x000ff6000b83ffff */
[----:B------:R-:W-:Y:S01]  /*26b0*/  UIADD3 UR7, UPT, UPT, UR6, 0x28, URZ ;  /* 0x0000002806077890 */ /* 0x000fe2000fffe0ff */
[----:B------:R-:W-:-:S03]  /*26c0*/  SHF.L.U32 R2, R12, 0x1f, RZ ;  /* 0x0000001f0c027819 */ /* 0x000fc600000006ff */
[----:B------:R-:W-:-:S09]  /*26d0*/  ULEA UR4, UR5, UR7, 0x3 ;  /* 0x0000000705047291 */ /* 0x000fd2000f8e18ff */
[----:B------:R-:W1:Y:S02]  /*26e0*/  SYNCS.PHASECHK.TRANS64.TRYWAIT P0, [UR4], R2 ;  /* 0x00000002ff0075a7 */ /* 0x000e640008001104 */
[----:B-1----:R-:W-:Y:S05]  /*26f0*/  @!P0 BRA `(.L_x_43) ;  /* 0x0000005000b48947 */ /* 0x002fea0003800000 */
.L_x_118:
[----:B------:R-:W-:-:S04]  /*2700*/  UIADD3 UR4, UPT, UPT, UR5, 0x1, URZ ;  /* 0x0000000105047890 */ /* 0x000fc8000fffe0ff */
[----:B------:R-:W-:-:S04]  /*2710*/  UISETP.NE.AND UP0, UPT, UR4, 0x5, UPT ;  /* 0x000000050400788c */ /* 0x000fc8000bf05270 */
[----:B------:R-:W-:Y:S02]  /*2720*/  USEL UR6, URZ, 0x1, UP0 ;  /* 0x00000001ff067887 */ /* 0x000fe40008000000 */
[----:B------:R-:W-:-:S04]  /*2730*/  USEL UR4, UR4, URZ, UP0 ;  /* 0x000000ff04047287 */ /* 0x000fc80008000000 */
[----:B------:R-:W-:Y:S01]  /*2740*/  ULEA UR5, UR4, UR7, 0x3 ;  /* 0x0000000704057291 */ /* 0x000fe2000f8e18ff */
[----:B-1----:R-:W-:-:S04]  /*2750*/  LOP3.LUT R2, R12, UR6, RZ, 0x3c, !PT ;  /* 0x000000060c027c12 */ /* 0x002fc8000f8e3cff */
[----:B------:R-:W-:-:S04]  /*2760*/  SHF.L.U32 R3, R2, 0x1f, RZ ;  /* 0x0000001f02037819 */ /* 0x000fc800000006ff */
[----:B------:R-:W1:Y:S02]  /*2770*/  SYNCS.PHASECHK.TRANS64.TRYWAIT P0, [UR5], R3 ;  /* 0x00000003ff0075a7 */ /* 0x000e640008001105 */
[----:B-1----:R-:W-:Y:S05]  /*2780*/  @!P0 BRA `(.L_x_44) ;  /* 0x0000005000a88947 */ /* 0x002fea0003800000 */
.L_x_120:
[----:B------:R-:W-:-:S04]  /*2790*/  UIADD3 UR4, UPT, UPT, UR4, 0x1, URZ ;  /* 0x0000000104047890 */ /* 0x000fc8000fffe0ff */
[----:B------:R-:W-:-:S04]  /*27a0*/  UISETP.NE.AND UP0, UPT, UR4, 0x5, UPT ;  /* 0x000000050400788c */ /* 0x000fc8000bf05270 */
[----:B------:R-:W-:Y:S02]  /*27b0*/  USEL UR6, URZ, 0x1, UP0 ;  /* 0x00000001ff067887 */ /* 0x000fe40008000000 */
[----:B------:R-:W-:-:S04]  /*27c0*/  USEL UR4, UR4, URZ, UP0 ;  /* 0x000000ff04047287 */ /* 0x000fc80008000000 */
[----:B------:R-:W-:Y:S01]  /*27d0*/  ULEA UR5, UR4, UR7, 0x3 ;  /* 0x0000000704057291 */ /* 0x000fe2000f8e18ff */
[----:B------:R-:W-:-:S04]  /*27e0*/  LOP3.LUT R2, R2, UR6, RZ, 0x3c, !PT ;  /* 0x0000000602027c12 */ /* 0x000fc8000f8e3cff */
[----:B-1----:R-:W-:-:S04]  /*27f0*/  SHF.L.U32 R3, R2, 0x1f, RZ ;  /* 0x0000001f02037819 */ /* 0x002fc800000006ff */
[----:B------:R-:W1:Y:S02]  /*2800*/  SYNCS.PHASECHK.TRANS64.TRYWAIT P0, [UR5], R3 ;  /* 0x00000003ff0075a7 */ /* 0x000e640008001105 */
[----:B-1----:R-:W-:Y:S05]  /*2810*/  @!P0 BRA `(.L_x_45) ;  /* 0x00000050009c8947 */ /* 0x002fea0003800000 */
.L_x_122:
        /* <DEDUP_REMOVED lines=9> */
.L_x_124:
[----:B------:R-:W-:-:S04]  /*28b0*/  UIADD3 UR4, UPT, UPT, UR4, 0x1, URZ ;  /* 0x0000000104047890 */ /* 0x000fc8000fffe0ff */
[----:B------:R-:W-:-:S04]  /*28c0*/  UISETP.NE.AND UP0, UPT, UR4, 0x5, UPT ;  /* 0x000000050400788c */ /* 0x000fc8000bf05270 */
[----:B------:R-:W-:Y:S02]  /*28d0*/  USEL UR5, URZ, 0x1, UP0 ;  /* 0x00000001ff057887 */ /* 0x000fe40008000000 */
[----:B------:R-:W-:-:S04]  /*28e0*/  USEL UR4, UR4, URZ, UP0 ;  /* 0x000000ff04047287 */ /* 0x000fc80008000000 */
[----:B------:R-:W-:Y:S01]  /*28f0*/  ULEA UR4, UR4, UR7, 0x3 ;  /* 0x0000000704047291 */ /* 0x000fe2000f8e18ff */
[----:B------:R-:W-:-:S04]  /*2900*/  LOP3.LUT R2, R2, UR5, RZ, 0x3c, !PT ;  /* 0x0000000502027c12 */ /* 0x000fc8000f8e3cff */
[----:B------:R-:W-:Y:S01]  /*2910*/  SHF.L.U32 R2, R2, 0x1f, RZ ;  /* 0x0000001f02027819 */ /* 0x000fe200000006ff */
[----:B-1----:R-:W-:-:S07]  /*2920*/  IMAD.U32 R0, RZ, RZ, UR4 ;  /* 0x00000004ff007e24 */ /* 0x002fce000f8e00ff */
.L_x_47:
[----:B-1----:R1:W2:Y:S02]  /*2930*/  SYNCS.PHASECHK.TRANS64.TRYWAIT P0, [R0+URZ], R2 ;  /* 0x00000002000075a7 */ /* 0x0022a400080011ff */
[----:B--2---:R-:W-:Y:S05]  /*2940*/  @!P0 NANOSLEEP.SYNCS 0x989680 ;  /* 0x009896800000895d */ /* 0x004fea0003900000 */
[----:B------:R-:W2:Y:S02]  /*2950*/  @!P0 SYNCS.PHASECHK.TRANS64 P0, [R0+URZ], R2 ;  /* 0x00000002000085a7 */ /* 0x000ea400080010ff */
[----:B--2---:R-:W-:Y:S05]  /*2960*/  @P0 EXIT ;  /* 0x000000000000094d */ /* 0x004fea0003800000 */
[----:B------:R-:W-:Y:S05]  /*2970*/  BRA `(.L_x_47) ;  /* 0xfffffffc00ec7947 */ /* 0x000fea000383ffff */
.L_x_22:
[----:B------:R-:W-:-:S04]  /*2980*/  UISETP.NE.AND UP0, UPT, UR45, URZ, UPT ;  /* 0x000000ff2d00728c */ /* 0x000fc8000bf05270 */
[----:B------:R-:W-:-:S09]  /*2990*/  UISETP.NE.OR UP0, UPT, UR18, 0x1, UP0 ;  /* 0x000000011200788c */ /* 0x000fd20008705670 */
[----:B------:R-:W-:Y:S05]  /*29a0*/  BRA.U UP0, `(.L_x_48) ;  /* 0x0000000500487547 */ /* 0x000fea000b800000 */
[----:B------:R-:W-:Y:S01]  /*29b0*/  ISETP.GE.U32.AND P2, PT, R0, 0x2, PT ;  /* 0x000000020000780c */ /* 0x000fe20003f46070 */
[----:B------:R-:W-:Y:S01]  /*29c0*/  IMAD.MOV.U32 R12, RZ, RZ, 0x1 ;  /* 0x00000001ff0c7424 */ /* 0x000fe200078e00ff */
[----:B------:R-:W-:Y:S02]  /*29d0*/  CS2R R10, SRZ ;  /* 0x00000000000a7805 */ /* 0x000fe4000001ff00 */
[----:B------:R-:W-:Y:S01]  /*29e0*/  CS2R R8, SRZ ;  /* 0x0000000000087805 */ /* 0x000fe2000001ff00 */
[----:B------:R-:W-:Y:S01]  /*29f0*/  UMOV UR6, 0x400 ;  /* 0x0000040000067882 */ /* 0x000fe20000000000 */
[----:B------:R-:W-:Y:S01]  /*2a00*/  UMOV UR5, URZ ;  /* 0x000000ff00057c82 */ /* 0x000fe20008000000 */
[----:B------:R-:W-:-:S12]  /*2a10*/  ULEA UR6, UR45, UR6, 0x18 ;  /* 0x000000062d067291 */ /* 0x000fd8000f8ec0ff */
.L_x_52:
[----:B------:R-:W-:Y:S02]  /*2a20*/  LEA R2, R8, UR6, 0x3 ;  /* 0x0000000608027c11 */ /* 0x000fe4000f8e18ff */
[----:B------:R-:W-:-:S03]  /*2a30*/  SHF.L.U32 R4, R9, 0x1f, RZ ;  /* 0x0000001f09047819 */ /* 0x000fc600000006ff */
[----:B------:R-:W-:Y:S01]  /*2a40*/  VIADD R5, R2, 0xf0 ;  /* 0x000000f002057836 */ /* 0x000fe20000000000 */
[----:B------:R-:W2:Y:S02]  /*2a50*/  SYNCS.PHASECHK.TRANS64.TRYWAIT P0, [R2+URZ+0xe0], R4 ;  /* 0x0000e004020075a7 */ /* 0x000ea400080011ff */
[----:B--2---:R-:W-:Y:S05]  /*2a60*/  @!P0 BRA `(.L_x_49) ;  /* 0x0000005000388947 */ /* 0x004fea0003800000 */
.L_x_125:
[----:B------:R-:W-:Y:S01]  /*2a70*/  ULEA UR4, UR5, UR6, 0x3 ;  /* 0x0000000605047291 */ /* 0x000fe2000f8e18ff */
[----:B--2---:R-:W-:Y:S01]  /*2a80*/  PRMT R2, RZ, 0x654, R5 ;  /* 0x00000654ff027816 */ /* 0x004fe20000000005 */
[----:B------:R-:W-:Y:S01]  /*2a90*/  @!P2 IMAD.MOV.U32 R4, RZ, RZ, 0x10 ;  /* 0x00000010ff04a424 */ /* 0x000fe200078e00ff */
[----:B------:R-:W-:Y:S01]  /*2aa0*/  SHF.L.U32 R5, R12, 0x1f, RZ ;  /* 0x0000001f0c057819 */ /* 0x000fe200000006ff */
[----:B------:R-:W-:Y:S01]  /*2ab0*/  UIADD3 UR7, UPT, UPT, UR4, 0x80, URZ ;  /* 0x0000008004077890 */ /* 0x000fe2000fffe0ff */
[----:B------:R2:W-:Y:S05]  /*2ac0*/  SYNCS.ARRIVE.TRANS64.RED.A1T0 RZ, [R2+URZ], RZ ;  /* 0x000000ff02ff79a7 */ /* 0x0005ea00081004ff */
[----:B------:R-:W-:Y:S01]  /*2ad0*/  IMAD.U32 R6, RZ, RZ, UR7 ;  /* 0x00000007ff067e24 */ /* 0x000fe2000f8e00ff */
[----:B------:R-:W3:Y:S04]  /*2ae0*/  SYNCS.PHASECHK.TRANS64.TRYWAIT P0, [UR4+0x90], R5 ;  /* 0x00009005ff0075a7 */ /* 0x000ee80008001104 */
[----:B------:R-:W-:Y:S01]  /*2af0*/  PRMT R6, R0, 0x654, R6 ;  /* 0x0000065400067816 */ /* 0x000fe20000000006 */
[----:B--23--:R-:W-:Y:S06]  /*2b00*/  @!P0 BRA `(.L_x_50) ;  /* 0x0000005000248947 */ /* 0x00cfec0003800000 */
.L_x_127:
[----:B------:R-:W-:Y:S01]  /*2b10*/  ULEA UR8, UR5, UR6, 0x4 ;  /* 0x0000000605087291 */ /* 0x000fe2000f8e20ff */
[----:B------:R-:W-:Y:S01]  /*2b20*/  SEL R3, R6, R3, !P2 ;  /* 0x0000000306037207 */ /* 0x000fe20005000000 */
[----:B------:R-:W-:Y:S01]  /*2b30*/  UIADD3 UR9, UPT, UPT, UR4, 0x80, URZ ;  /* 0x0000008004097890 */ /* 0x000fe2000fffe0ff */
[----:B--2---:R-:W-:Y:S01]  /*2b40*/  LEA R2, R11, UR6, 0x3 ;  /* 0x000000060b027c11 */ /* 0x004fe2000f8e18ff */
[----:B------:R-:W-:Y:S01]  /*2b50*/  UIADD3 UR8, UPT, UPT, UR8, 0x110, URZ ;  /* 0x0000011008087890 */ /* 0x000fe2000fffe0ff */
[----:B------:R2:W-:Y:S01]  /*2b60*/  @!P2 SYNCS.ARRIVE.TRANS64.RED RZ, [R3+URZ], R4 ;  /* 0x0000000403ffa9a7 */ /* 0x0005e200080004ff */
[----:B------:R-:W-:Y:S01]  /*2b70*/  UIADD3 UR4, UPT, UPT, UR5, 0x1, URZ ;  /* 0x0000000105047890 */ /* 0x000fe2000fffe0ff */
[----:B------:R-:W-:-:S03]  /*2b80*/  VIADD R8, R8, 0x1 ;  /* 0x0000000108087836 */ /* 0x000fc60000000000 */
[----:B------:R-:W-:Y:S02]  /*2b90*/  UISETP.NE.AND UP0, UPT, UR4, 0x2, UPT ;  /* 0x000000020400788c */ /* 0x000fe4000bf05270 */
[----:B------:R-:W-:Y:S01]  /*2ba0*/  ISETP.NE.AND P0, PT, R8, 0x2, PT ;  /* 0x000000020800780c */ /* 0x000fe20003f05270 */
[----:B------:R-:W-:Y:S06]  /*2bb0*/  UGETNEXTWORKID.BROADCAST [UR8], [UR9] ;  /* 0x00000000080073ca */ /* 0x000fec0008000100 */
[----:B------:R-:W-:Y:S02]  /*2bc0*/  USEL UR7, URZ, 0x1, UP0 ;  /* 0x00000001ff077887 */ /* 0x000fe40008000000 */
[----:B------:R-:W-:-:S04]  /*2bd0*/  USEL UR5, UR4, URZ, UP0 ;  /* 0x000000ff04057287 */ /* 0x000fc80008000000 */
[----:B------:R-:W-:Y:S02]  /*2be0*/  LOP3.LUT R12, R12, UR7, RZ, 0x3c, !PT ;  /* 0x000000070c0c7c12 */ /* 0x000fe4000f8e3cff */
[----:B--2---:R-:W-:-:S04]  /*2bf0*/  SHF.L.U32 R4, R10, 0x1f, RZ ;  /* 0x0000001f0a047819 */ /* 0x004fc800000006ff */
[----:B------:R-:W2:Y:S02]  /*2c00*/  SYNCS.PHASECHK.TRANS64.TRYWAIT P1, [R2+URZ+0x80], R4 ;  /* 0x00008004020075a7 */ /* 0x000ea400080211ff */
[----:B--2---:R-:W-:Y:S05]  /*2c10*/  @!P1 BRA `(.L_x_51) ;  /* 0x0000004c00f89947 */ /* 0x004fea0003800000 */
.L_x_128:
[C---:B--2---:R-:W-:Y:S01]  /*2c20*/  LEA R4, R11.reuse, UR6, 0x4 ;  /* 0x000000060b047c11 */ /* 0x044fe2000f8e20ff */
[----:B------:R-:W-:Y:S01]  /*2c30*/  VIADD R2, R2, 0x90 ;  /* 0x0000009002027836 */ /* 0x000fe20000000000 */
[----:B------:R-:W-:Y:S01]  /*2c40*/  SEL R8, R8, RZ, P0 ;  /* 0x000000ff08087207 */ /* 0x000fe20000000000 */
[----:B------:R-:W-:-:S03]  /*2c50*/  VIADD R11, R11, 0x1 ;  /* 0x000000010b0b7836 */ /* 0x000fc60000000000 */
[----:B------:R-:W2:Y:S01]  /*2c60*/  LDS.128 R4, [R4+0x110] ;  /* 0x0001100004047984 */ /* 0x000ea20000000c00 */
[----:B------:R-:W-:Y:S02]  /*2c70*/  PRMT R2, RZ, 0x654, R2 ;  /* 0x00000654ff027816 */ /* 0x000fe40000000002 */
[C---:B------:R-:W-:Y:S01]  /*2c80*/  ISETP.NE.AND P1, PT, R11.reuse, 0x2, PT ;  /* 0x000000020b00780c */ /* 0x040fe20003f25270 */
[----:B------:R-:W-:Y:S01]  /*2c90*/  @!PT LDS RZ, [RZ] ;  /* 0x00000000fffff984 */ /* 0x000fe20000000800 */
[----:B------:R-:W-:Y:S01]  /*2ca0*/  @!PT LDS RZ, [RZ] ;  /* 0x00000000fffff984 */ /* 0x000fe20000000800 */
[----:B------:R-:W-:Y:S01]  /*2cb0*/  @!PT LDS RZ, [RZ] ;  /* 0x00000000fffff984 */ /* 0x000fe20000000800 */
[----:B------:R-:W-:Y:S01]  /*2cc0*/  @!PT LDS RZ, [RZ] ;  /* 0x00000000fffff984 */ /* 0x000fe20000000800 */
[----:B------:R3:W-:Y:S06]  /*2cd0*/  MEMBAR.ALL.CTA ;  /* 0x0000000000007992 */ /* 0x0007ec0000008000 */
[----:B---3--:R-:W3:Y:S01]  /*2ce0*/  FENCE.VIEW.ASYNC.S ;  /* 0x00000000000073c6 */ /* 0x008ee20000000000 */
[----:B------:R-:W-:Y:S01]  /*2cf0*/  SEL R11, R11, RZ, P1 ;  /* 0x000000ff0b0b7207 */ /* 0x000fe20000800000 */
[----:B---3--:R3:W-:Y:S01]  /*2d00*/  SYNCS.ARRIVE.TRANS64.RED.A1T0 RZ, [R2+URZ], RZ ;  /* 0x000000ff02ff79a7 */ /* 0x0087e200081004ff */
[----:B--2---:R-:W-:-:S02]  /*2d10*/  LOP3.LUT P3, RZ, R6, 0x1, RZ, 0xc0, !PT ;  /* 0x0000000106ff7812 */ /* 0x004fc4000786c0ff */
[----:B------:R-:W-:-:S04]  /*2d20*/  SEL R4, RZ, 0x1, P1 ;  /* 0x00000001ff047807 */ /* 0x000fc80000800000 */
[----:B------:R-:W-:Y:S02]  /*2d30*/  LOP3.LUT R10, R10, R4, RZ, 0x3c, !PT ;  /* 0x000000040a0a7212 */ /* 0x000fe400078e3cff */
[----:B---3--:R-:W-:-:S04]  /*2d40*/  SEL R2, RZ, 0x1, P0 ;  /* 0x00000001ff027807 */ /* 0x008fc80000000000 */
[----:B------:R-:W-:Y:S01]  /*2d50*/  LOP3.LUT R9, R9, R2, RZ, 0x3c, !PT ;  /* 0x0000000209097212 */ /* 0x000fe200078e3cff */
[----:B------:R-:W-:Y:S06]  /*2d60*/  @P3 BRA `(.L_x_52) ;  /* 0xfffffffc002c3947 */ /* 0x000fec000383ffff */
[----:B------:R-:W-:Y:S01]  /*2d70*/  ULEA UR4, UR5, UR6, 0x3 ;  /* 0x0000000605047291 */ /* 0x000fe2000f8e18ff */
[----:B------:R-:W-:-:S08]  /*2d80*/  SHF.L.U32 R2, R12, 0x1f, RZ ;  /* 0x0000001f0c027819 */ /* 0x000fd000000006ff */
[----:B------:R-:W2:Y:S02]  /*2d90*/  SYNCS.PHASECHK.TRANS64 P0, [UR4+0x90], R2 ;  /* 0x00009002ff0075a7 */ /* 0x000ea40008001004 */
[----:B--2---:R-:W-:Y:S05]  /*2da0*/  @P0 BRA `(.L_x_53) ;  /* 0x0000000000080947 */ /* 0x004fea0003800000 */
[----:B------:R-:W2:Y:S02]  /*2db0*/  SYNCS.PHASECHK.TRANS64.TRYWAIT P0, [UR4+0x90], R2 ;  /* 0x00009002ff0075a7 */ /* 0x000ea40008001104 */
[----:B--2---:R-:W-:Y:S05]  /*2dc0*/  @!P0 BRA `(.L_x_54) ;  /* 0x0000004c00a08947 */ /* 0x004fea0003800000 */
.L_x_53:
[----:B------:R-:W-:-:S04]  /*2dd0*/  UIADD3 UR7, UPT, UPT, UR5, 0x1, URZ ;  /* 0x0000000105077890 */ /* 0x000fc8000fffe0ff */
[----:B------:R-:W-:-:S04]  /*2de0*/  UISETP.NE.AND UP0, UPT, UR7, 0x2, UPT ;  /* 0x000000020700788c */ /* 0x000fc8000bf05270 */
[----:B------:R-:W-:Y:S02]  /*2df0*/  USEL UR8, URZ, 0x1, UP0 ;  /* 0x00000001ff087887 */ /* 0x000fe40008000000 */
[----:B------:R-:W-:-:S04]  /*2e00*/  USEL UR7, UR7, URZ, UP0 ;  /* 0x000000ff07077287 */ /* 0x000fc80008000000 */
[----:B------:R-:W-:Y:S01]  /*2e10*/  ULEA UR7, UR7, UR6, 0x3 ;  /* 0x0000000607077291 */ /* 0x000fe2000f8e18ff */
[----:B--2---:R-:W-:-:S04]  /*2e20*/  LOP3.LUT R2, R12, UR8, RZ, 0x3c, !PT ;  /* 0x000000080c027c12 */ /* 0x004fc8000f8e3cff */
[----:B------:R-:W-:-:S04]  /*2e30*/  SHF.L.U32 R0, R2, 0x1f, RZ ;  /* 0x0000001f02007819 */ /* 0x000fc800000006ff */
[----:B------:R-:W2:Y:S02]  /*2e40*/  SYNCS.PHASECHK.TRANS64 P0, [UR7+0x90], R0 ;  /* 0x00009000ff0075a7 */ /* 0x000ea40008001007 */
[----:B-12---:R-:W-:Y:S05]  /*2e50*/  @P0 EXIT ;  /* 0x000000000000094d */ /* 0x006fea0003800000 */
[----:B------:R-:W-:Y:S02]  /*2e60*/  SHF.L.U32 R2, R2, 0x1f, RZ ;  /* 0x0000001f02027819 */ /* 0x000fe400000006ff */
[----:B------:R-:W-:-:S07]  /*2e70*/  MOV R0, UR7 ;  /* 0x0000000700007c02 */ /* 0x000fce0008000f00 */
.L_x_55:
[----:B-1----:R1:W2:Y:S02]  /*2e80*/  SYNCS.PHASECHK.TRANS64.TRYWAIT P0, [R0+URZ+0x90], R2 ;  /* 0x00009002000075a7 */ /* 0x0022a400080011ff */
[----:B--2---:R-:W-:Y:S05]  /*2e90*/  @!P0 NANOSLEEP.SYNCS 0x989680 ;  /* 0x009896800000895d */ /* 0x004fea0003900000 */
[----:B------:R-:W2:Y:S02]  /*2ea0*/  @!P0 SYNCS.PHASECHK.TRANS64 P0, [R0+URZ+0x90], R2 ;  /* 0x00009002000085a7 */ /* 0x000ea400080010ff */
[----:B--2---:R-:W-:Y:S05]  /*2eb0*/  @P0 EXIT ;  /* 0x000000000000094d */ /* 0x004fea0003800000 */
[----:B------:R-:W-:Y:S05]  /*2ec0*/  BRA `(.L_x_55) ;  /* 0xfffffffc00ec7947 */ /* 0x000fea000383ffff */
.L_x_48:
[----:B------:R-:W-:Y:S05]  /*2ed0*/  BRA.U UP4, `(.L_x_56) ;  /* 0x0000000d04807547 */ /* 0x000fea000b800000 */
[----:B------:R-:W-:Y:S01]  /*2ee0*/  UMOV UR4, 0x40 ;  /* 0x0000004000047882 */ /* 0x000fe20000000000 */
[----:B------:R-:W-:Y:S01]  /*2ef0*/  NOP ;  /* 0x0000000000007918 */ /* 0x000fe20000000000 */
[----:B------:R-:W-:Y:S01]  /*2f00*/  ULEA UR5, UR45, UR4, 0x18 ;  /* 0x000000042d057291 */ /* 0x000fe2000f8ec0ff */
[----:B------:R-:W-:Y:S02]  /*2f10*/  UMOV UR6, 0x400 ;  /* 0x0000040000067882 */ /* 0x000fe40000000000 */
[----:B------:R-:W-:-:S06]  /*2f20*/  ULEA UR6, UR45, UR6, 0x18 ;  /* 0x000000062d067291 */ /* 0x000fcc000f8ec0ff */
[----:B------:R-:W2:Y:S02]  /*2f30*/  LDS.U8 R0, [UR5+0x1c] ;  /* 0x00001c05ff007984 */ /* 0x000ea40008000000 */
[----:B--2---:R-:W-:-:S13]  /*2f40*/  ISETP.NE.AND P0, PT, R0, RZ, PT ;  /* 0x000000ff0000720c */ /* 0x004fda0003f05270 */
[----:B------:R-:W-:Y:S05]  /*2f50*/  @P0 BRA `(.L_x_57) ;  /* 0x0000000000580947 */ /* 0x000fea0003800000 */
[----:B------:R-:W-:-:S13]  /*2f60*/  ELECT P0, URZ, PT ;  /* 0x0000000000ff782f */ /* 0x000fda0003800000 */
[----:B------:R-:W-:Y:S05]  /*2f70*/  @!P0 BRA `(.L_x_58) ;  /* 0x0000000000608947 */ /* 0x000fea0003800000 */
[----:B------:R-:W-:Y:S01]  /*2f80*/  UMOV UR4, 0x10 ;  /* 0x0000001000047882 */ /* 0x000fe20000000000 */
[----:B------:R-:W-:Y:S01]  /*2f90*/  HFMA2 R0, -RZ, RZ, 0, 5.9604644775390625e-08 ;  /* 0x00000001ff007431 */ /* 0x000fe200000001ff */
[----:B------:R-:W-:-:S03]  /*2fa0*/  MOV R3, 0xffff ;  /* 0x0000ffff00037802 */ /* 0x000fc60000000f00 */
[----:B------:R-:W-:Y:S04]  /*2fb0*/  DEPBAR.LE SB2, 0x36 ;  /* 0x0000ad800000791a */ /* 0x000fe80000000000 */
[----:B------:R-:W2:Y:S02]  /*2fc0*/  UTCATOMSWS.FIND_AND_SET.ALIGN UP0, UR4, UR4 ;  /* 0x00000004000475e3 */ /* 0x000ea40008000800 */
[----:B--2---:R-:W-:Y:S01]  /*2fd0*/  MOV R4, UR4 ;  /* 0x0000000400047c02 */ /* 0x004fe20008000f00 */
[----:B------:R-:W-:Y:S06]  /*2fe0*/  BRA.U UP0, `(.L_x_59) ;  /* 0x0000000100187547 */ /* 0x000fec000b800000 */
.L_x_60:
[----:B------:R-:W-:Y:S05]  /*2ff0*/  NANOSLEEP 0x64 ;  /* 0x000000640000795d */ /* 0x000fea0003800000 */
[----:B------:R-:W-:-:S05]  /*3000*/  UMOV UR4, 0x10 ;  /* 0x0000001000047882 */ /* 0x000fca0000000000 */
[----:B------:R-:W-:Y:S04]  /*3010*/  DEPBAR.LE SB2, 0x36 ;  /* 0x0000ad800000791a */ /* 0x000fe80000000000 */
[----:B------:R-:W2:Y:S02]  /*3020*/  UTCATOMSWS.FIND_AND_SET.ALIGN UP0, UR4, UR4 ;  /* 0x00000004000475e3 */ /* 0x000ea40008000800 */
[----:B--2---:R-:W-:Y:S01]  /*3030*/  MOV R4, UR4 ;  /* 0x0000000400047c02 */ /* 0x004fe20008000f00 */
[----:B------:R-:W-:Y:S05]  /*3040*/  BRA.U !UP0, `(.L_x_60) ;  /* 0xfffffffd08e87547 */ /* 0x000fea000b83ffff */
.L_x_59:
[-C--:B------:R-:W-:Y:S02]  /*3050*/  SHF.L.U32 R3, R3, R4.reuse, RZ ;  /* 0x0000000403037219 */ /* 0x080fe400000006ff */
[----:B------:R-:W-:Y:S01]  /*3060*/  SHF.L.U32 R0, R0, R4, RZ ;  /* 0x0000000400007219 */ /* 0x000fe200000006ff */
[----:B------:R-:W-:Y:S02]  /*3070*/  IMAD.SHL.U32 R4, R4, 0x20, RZ ;  /* 0x0000002004047824 */ /* 0x000fe400078e00ff */
[----:B------:R2:W-:Y:S04]  /*3080*/  ATOMS.OR RZ, [UR5+0x14], R3 ;  /* 0x00001403ffff798c */ /* 0x0005e8000b000005 */
[----:B------:R2:W-:Y:S04]  /*3090*/  ATOMS.OR RZ, [UR5+0x18], R0 ;  /* 0x00001800ffff798c */ /* 0x0005e8000b000005 */
[----:B------:R2:W-:Y:S01]  /*30a0*/  STS [UR6+0x130], R4 ;  /* 0x00013004ff007988 */ /* 0x0005e20008000806 */
[----:B------:R-:W-:Y:S05]  /*30b0*/  BRA `(.L_x_58) ;  /* 0x0000000000107947 */ /* 0x000fea0003800000 */
.L_x_57:
[----:B------:R-:W-:Y:S02]  /*30c0*/  MOV R0, 0xffffffff ;  /* 0xffffffff00007802 */ /* 0x000fe40000000f00 */
[----:B------:R-:W-:-:S03]  /*30d0*/  MOV R4, 0x3100 ;  /* 0x0000310000047802 */ /* 0x000fc60000000f00 */
[----:B------:R2:W-:Y:S04]  /*30e0*/  STS [UR6+0x130], R0 ;  /* 0x00013000ff007988 */ /* 0x0005e80008000806 */
[----:B-12--5:R-:W-:Y:S05]  /*30f0*/  CALL.REL.NOINC `($__internal_1_$__cuda_sm10x_tcgen05_guardrail_trap_phase_invalid_during_alloc) ;  /* 0x0000005000607944 */ /* 0x026fea0003c00000 */
.L_x_58:
[----:B------:R-:W-:Y:S05]  /*3100*/  WARPSYNC.ALL ;  /* 0x0000000000007948 */ /* 0x000fea0003800000 */
[----:B------:R-:W3:Y:S01]  /*3110*/  S2UR UR4, SR_CgaCtaId ;  /* 0x00000000000479c3 */ /* 0x000ee20000008800 */
[----:B------:R-:W-:Y:S01]  /*3120*/  UMOV UR13, 0x400 ;  /* 0x00000400000d7882 */ /* 0x000fe20000000000 */
[----:B------:R-:W-:-:S06]  /*3130*/  NOP ;  /* 0x0000000000007918 */ /* 0x000fcc0000000000 */
[----:B------:R-:W-:Y:S06]  /*3140*/  BAR.ARV 0x6, 0xa0 ;  /* 0x0182800000007b1d */ /* 0x000fec0000002000 */
[----:B------:R-:W4:Y:S01]  /*3150*/  LDCU UR5, c[0x0][0x38c] ;  /* 0x00007180ff0577ac */ /* 0x000f220008000800 */
[----:B------:R-:W-:Y:S01]  /*3160*/  LOP3.LUT R2, R2, 0xffff, RZ, 0xc0, !PT ;  /* 0x0000ffff02027812 */ /* 0x000fe200078ec0ff */
[----:B------:R-:W-:Y:S01]  /*3170*/  IMAD.MOV.U32 R11, RZ, RZ, 0x1 ;  /* 0x00000001ff0b7424 */ /* 0x000fe200078e00ff */
[----:B------:R-:W-:Y:S01]  /*3180*/  CS2R R8, SRZ ;  /* 0x0000000000087805 */ /* 0x000fe2000001ff00 */
[----:B------:R-:W1:Y:S01]  /*3190*/  LDCU UR8, c[0x0][0x38c] ;  /* 0x00007180ff0877ac */ /* 0x000e620008000800 */
[----:B------:R-:W-:Y:S01]  /*31a0*/  R2UR UR15, R2 ;  /* 0x00000000020f72ca */ /* 0x000fe200000e0000 */
[----:B------:R-:W-:Y:S01]  /*31b0*/  IMAD.MOV.U32 R10, RZ, RZ, RZ ;  /* 0x000000ffff0a7224 */ /* 0x000fe200078e00ff */
[----:B------:R-:W-:Y:S01]  /*31c0*/  UMOV UR18, URZ ;  /* 0x000000ff00127c82 */ /* 0x000fe20008000000 */
[----:B------:R-:W-:Y:S01]  /*31d0*/  UMOV UR10, URZ ;  /* 0x000000ff000a7c82 */ /* 0x000fe20008000000 */
[----:B---3--:R-:W-:Y:S01]  /*31e0*/  ULEA UR13, UR4, UR13, 0x18 ;  /* 0x0000000d040d7291 */ /* 0x008fe2000f8ec0ff */
[----:B------:R-:W-:Y:S01]  /*31f0*/  UMOV UR20, 0x0 ;  /* 0x0000000000147882 */ /* 0x000fe20000000000 */
[----:B------:R-:W-:-:S02]  /*3200*/  UMOV UR21, 0x42004a0 ;  /* 0x042004a000157882 */ /* 0x000fc40000000000 */
[----:B------:R-:W-:Y:S02]  /*3210*/  UIADD3 UR6, UPT, UPT, UR13, 0x4400, URZ ;  /* 0x000044000d067890 */ /* 0x000fe4000fffe0ff */
[----:B------:R-:W-:Y:S02]  /*3220*/  UIADD3 UR7, UPT, UPT, UR13, 0x6c00, URZ ;  /* 0x00006c000d077890 */ /* 0x000fe4000fffe0ff */
[----:B----4-:R-:W-:Y:S01]  /*3230*/  UIADD3 UR5, UPT, UPT, UR5, 0x1f, URZ ;  /* 0x0000001f05057890 */ /* 0x010fe2000fffe0ff */
[----:B--2---:R-:W2:Y:S01]  /*3240*/  LDS R0, [UR13+0x130] ;  /* 0x0001300dff007984 */ /* 0x004ea20008000800 */
[----:B------:R-:W-:Y:S02]  /*3250*/  USHF.R.U32.HI UR6, URZ, 0x4, UR6 ;  /* 0x00000004ff067899 */ /* 0x000fe40008011606 */
[----:B------:R-:W-:Y:S02]  /*3260*/  USHF.R.S32.HI UR4, URZ, 0x1f, UR5 ;  /* 0x0000001fff047899 */ /* 0x000fe40008011405 */
[----:B------:R-:W-:-:S02]  /*3270*/  ULOP3.LUT UR6, UR6, 0x3fff, URZ, 0xc0, !UPT ;  /* 0x00003fff06067892 */ /* 0x000fc4000f8ec0ff */
[----:B------:R-:W-:Y:S02]  /*3280*/  ULEA.HI UR4, UR4, UR5, URZ, 0x5 ;  /* 0x0000000504047291 */ /* 0x000fe4000f8f28ff */
[----:B------:R-:W-:Y:S02]  /*3290*/  USHF.R.U32.HI UR5, URZ, 0x4, UR7 ;  /* 0x00000004ff057899 */ /* 0x000fe40008011607 */
[----:B------:R-:W-:Y:S02]  /*32a0*/  USHF.R.S32.HI UR22, URZ, 0x5, UR4 ;  /* 0x00000005ff167899 */ /* 0x000fe40008011404 */
[----:B------:R-:W-:Y:S02]  /*32b0*/  ULOP3.LUT UR5, UR5, 0x3fff, URZ, 0xc0, !UPT ;  /* 0x00003fff05057892 */ /* 0x000fe4000f8ec0ff */
[----:B------:R-:W-:Y:S02]  /*32c0*/  UISETP.LT.AND UP0, UPT, UR22, 0x1, UPT ;  /* 0x000000011600788c */ /* 0x000fe4000bf01270 */
[----:B------:R-:W-:-:S02]  /*32d0*/  ULOP3.LUT UR16, UR6, 0x10000, URZ, 0xfc, !UPT ;  /* 0x0001000006107892 */ /* 0x000fc4000f8efcff */
[----:B------:R-:W-:Y:S02]  /*32e0*/  USEL UR23, UR22, 0x1, !UP0 ;  /* 0x0000000116177887 */ /* 0x000fe4000c000000 */
[----:B------:R-:W-:Y:S02]  /*32f0*/  ULOP3.LUT UR17, UR5, 0x10000, URZ, 0xfc, !UPT ;  /* 0x0001000005117892 */ /* 0x000fe4000f8efcff */
[----:B------:R-:W-:Y:S02]  /*3300*/  UIADD3 UR23, UPT, UPT, -UR23, URZ, URZ ;  /* 0x000000ff17177290 */ /* 0x000fe4000fffe1ff */
[----:B-1----:R-:W-:Y:S01]  /*3310*/  UISETP.GE.AND UP4, UPT, UR8, 0x1, UPT ;  /* 0x000000010800788c */ /* 0x002fe2000bf86270 */
[----:B--2---:R-:W-:-:S15]  /*3320*/  R2UR UR24, R0 ;  /* 0x00000000001872ca */ /* 0x004fde00000e0000 */
.L_x_67:
[----:B------:R-:W-:Y:S02]  /*3330*/  LEA R0, R10, UR13, 0x3 ;  /* 0x0000000d0a007c11 */ /* 0x000fe4000f8e18ff */
[----:B------:R-:W-:Y:S02]  /*3340*/  SHF.L.U32 R2, R9, 0x1f, RZ ;  /* 0x0000001f09027819 */ /* 0x000fe400000006ff */
[----:B------:R-:W-:Y:S01]  /*3350*/  PLOP3.LUT P0, PT, PT, PT, UP4, 0x80, 0x8 ;  /* 0x000000000008781c */ /* 0x000fe20003f0f048 */
[----:B------:R-:W-:Y:S01]  /*3360*/  VIADD R3, R0, 0x90 ;  /* 0x0000009000037836 */ /* 0x000fe20000000000 */
[----:B-1----:R-:W1:Y:S02]  /*3370*/  SYNCS.PHASECHK.TRANS64.TRYWAIT P1, [R0+URZ+0x80], R2 ;  /* 0x00008002000075a7 */ /* 0x002e6400080211ff */
[----:B-1-3--:R-:W-:Y:S09]  /*3380*/  @!P1 BRA `(.L_x_61) ;  /* 0x0000004800489947 */ /* 0x00aff20003800000 */
.L_x_130:
[----:B------:R-:W-:Y:S01]  /*3390*/  LEA R4, R10, UR13, 0x4 ;  /* 0x0000000d0a047c11 */ /* 0x000fe2000f8e20ff */
[----:B------:R-:W-:Y:S01]  /*33a0*/  @UP4 ULEA UR4, UR10, UR13, 0x3 ;  /* 0x0000000d0a044291 */ /* 0x000fe2000f8e18ff */
[----:B------:R-:W-:Y:S01]  /*33b0*/  PLOP3.LUT P2, PT, PT, PT, PT, 0x80, 0x8 ;  /* 0x000000000008781c */ /* 0x000fe20003f4f070 */
[----:B------:R-:W-:Y:S01]  /*33c0*/  ULEA UR19, UR18, UR13, 0x3 ;  /* 0x0000000d12137291 */ /* 0x000fe2000f8e18ff */
[----:B------:R-:W-:Y:S02]  /*33d0*/  PRMT R3, RZ, 0x654, R3 ;  /* 0x00000654ff037816 */ /* 0x000fe40000000003 */
[----:B------:R-:W2:Y:S01]  /*33e0*/  LDS.128 R4, [R4+0x110] ;  /* 0x0001100004047984 */ /* 0x000ea20000000c00 */
[----:B-1----:R-:W-:Y:S02]  /*33f0*/  @P0 SHF.L.U32 R2, R8, 0x1f, RZ ;  /* 0x0000001f08020819 */ /* 0x002fe400000006ff */
[----:B------:R-:W-:Y:S01]  /*3400*/  SHF.L.U32 R0, R11, 0x1f, RZ ;  /* 0x0000001f0b007819 */ /* 0x000fe200000006ff */
[----:B------:R-:W-:Y:S01]  /*3410*/  @!PT LDS RZ, [RZ] ;  /* 0x00000000fffff984 */ /* 0x000fe20000000800 */
[----:B------:R-:W-:Y:S01]  /*3420*/  @!PT LDS RZ, [RZ] ;  /* 0x00000000fffff984 */ /* 0x000fe20000000800 */
[----:B------:R-:W-:Y:S01]  /*3430*/  @!PT LDS RZ, [RZ] ;  /* 0x00000000fffff984 */ /* 0x000fe20000000800 */
[----:B------:R-:W-:Y:S01]  /*3440*/  @!PT LDS RZ, [RZ] ;  /* 0x00000000fffff984 */ /* 0x000fe20000000800 */
[----:B------:R1:W-:Y:S06]  /*3450*/  MEMBAR.ALL.CTA ;  /* 0x0000000000007992 */ /* 0x0003ec0000008000 */
[----:B-1----:R-:W1:Y:S02]  /*3460*/  FENCE.VIEW.ASYNC.S ;  /* 0x00000000000073c6 */ /* 0x002e640000000000 */
[----:B-1----:R1:W-:Y:S01]  /*3470*/  SYNCS.ARRIVE.TRANS64.RED.A1T0 RZ, [R3+URZ], RZ ;  /* 0x000000ff03ff79a7 */ /* 0x0023e200081004ff */
[----:B------:R1:W3:Y:S01]  /*3480*/  @P0 SYNCS.PHASECHK.TRANS64.TRYWAIT P2, [UR4], R2 ;  /* 0x00000002ff0005a7 */ /* 0x0002e20008041104 */
[----:B--2---:R-:W-:Y:S01]  /*3490*/  LOP3.LUT P1, RZ, R6, 0x1, RZ, 0xc0, !PT ;  /* 0x0000000106ff7812 */ /* 0x004fe2000782c0ff */
[----:B------:R-:W2:Y:S02]  /*34a0*/  SYNCS.PHASECHK.TRANS64.TRYWAIT P0, [UR19+0xc0], R0 ;  /* 0x0000c000ff0075a7 */ /* 0x000ea40008001113 */
[----:B-123--:R-:W-:Y:S10]  /*34b0*/  @!P0 BRA `(.L_x_62) ;  /* 0x0000004800108947 */ /* 0x00eff40003800000 */
.L_x_132:
[----:B------:R-:W-:Y:S01]  /*34c0*/  IADD3 R10, PT, PT, R10, 0x1, RZ ;  /* 0x000000010a0a7810 */ /* 0x000fe20007ffe0ff */
[----:B------:R-:W-:Y:S06]  /*34d0*/  BRA.U !UP4, `(.L_x_63) ;  /* 0x000000010ca07547 */ /* 0x000fec000b800000 */
[----:B------:R-:W-:Y:S02]  /*34e0*/  ULEA.HI UR4, UR18, UR18, URZ, 0x1 ;  /* 0x0000001212047291 */ /* 0x000fe4000f8f08ff */
[----:B------:R-:W-:Y:S02]  /*34f0*/  UPLOP3.LUT UP2, UPT, UPT, UPT, UPT, 0x40, 0x4 ;  /* 0x000000000004789c */ /* 0x000fe40003f4e870 */
[----:B------:R-:W-:Y:S02]  /*3500*/  USHF.L.U32 UR5, UR4, 0x6, URZ ;  /* 0x0000000604057899 */ /* 0x000fe400080006ff */
[----:B------:R-:W-:Y:S02]  /*3510*/  ULOP3.LUT UR14, UR4, 0xffe, URZ, 0xc0, !UPT ;  /* 0x00000ffe040e7892 */ /* 0x000fe4000f8ec0ff */
[----:B------:R-:W-:Y:S02]  /*3520*/  ULOP3.LUT UR4, UR5, 0xffffff80, URZ, 0xc0, !UPT ;  /* 0xffffff8005047892 */ /* 0x000fe4000f8ec0ff */
[----:B------:R-:W-:-:S02]  /*3530*/  UIADD3 UR14, UPT, UPT, -UR14, UR18, URZ ;  /* 0x000000120e0e7290 */ /* 0x000fc4000fffe1ff */
[----:B------:R-:W-:Y:S01]  /*3540*/  UIADD3 UR4, UPT, UPT, UR24, UR4, URZ ;  /* 0x0000000418047290 */ /* 0x000fe2000fffe0ff */
[----:B------:R-:W-:Y:S01]  /*3550*/  UMOV UR12, UR23 ;  /* 0x00000017000c7c82 */ /* 0x000fe20008000000 */
[----:B------:R-:W-:Y:S02]  /*3560*/  UMOV UR11, UR22 ;  /* 0x00000016000b7c82 */ /* 0x000fe40008000000 */
[----:B------:R-:W-:Y:S01]  /*3570*/  ULEA UR14, UR14, UR4, 0x14 ;  /* 0x000000040e0e7291 */ /* 0x000fe2000f8ea0ff */
[----:B------:R-:W-:-:S11]  /*3580*/  UMOV UR5, UR10 ;  /* 0x0000000a00057c82 */ /* 0x000fd60008000000 */
.L_x_66:
[----:B------:R-:W-:Y:S02]  /*3590*/  UIADD3 UR12, UPT, UPT, UR12, 0x1, URZ ;  /* 0x000000010c0c7890 */ /* 0x000fe4000fffe0ff */
[----:B--2---:R-:W-:Y:S02]  /*35a0*/  ULEA UR6, UR5, UR13, 0x3 ;  /* 0x0000000d05067291 */ /* 0x004fe4000f8e18ff */
[----:B------:R-:W-:Y:S01]  /*35b0*/  UISETP.NE.AND UP3, UPT, UR12, URZ, UPT ;  /* 0x000000ff0c00728c */ /* 0x000fe2000bf65270 */
[----:B---3--:R-:W-:Y:S10]  /*35c0*/  @P2 BRA `(.L_x_64) ;  /* 0x00000000000c2947 */ /* 0x008ff40003800000 */
[----:B-1----:R-:W-:Y:S04]  /*35d0*/  SHF.L.U32 R2, R8, 0x1f, RZ ;  /* 0x0000001f08027819 */ /* 0x002fe800000006ff */
[----:B------:R-:W1:Y:S02]  /*35e0*/  SYNCS.PHASECHK.TRANS64.TRYWAIT P0, [UR6], R2 ;  /* 0x00000002ff0075a7 */ /* 0x000e640008001106 */
[----:B-1----:R-:W-:Y:S05]  /*35f0*/  @!P0 BRA `(.L_x_65) ;  /* 0x0000004400d88947 */ /* 0x002fea0003800000 */
.L_x_64:
[----:B------:R-:W-:Y:S01]  /*3600*/  UISETP.NE.AND UP0, UPT, UR11, 0x1, UPT ;  /* 0x000000010b00788c */ /* 0x000fe2000bf05270 */
[----:B------:R-:W-:Y:S01]  /*3610*/  PLOP3.LUT P2, PT, PT, PT, PT, 0x80, 0x8 ;  /* 0x000000000008781c */ /* 0x000fe20003f4f070 */
[----:B------:R-:W-:Y:S02]  /*3620*/  UIADD3 UR4, UPT, UPT, UR5, 0x1, URZ ;  /* 0x0000000105047890 */ /* 0x000fe4000fffe0ff */
[----:B------:R-:W-:Y:S02]  /*3630*/  ULEA UR8, UR5, UR17, 0x8 ;  /* 0x0000001105087291 */ /* 0x000fe4000f8e40ff */
[----:B------:R-:W-:Y:S01]  /*3640*/  UISETP.NE.AND UP1, UPT, UR4, 0x5, UPT ;  /* 0x000000050400788c */ /* 0x000fe2000bf25270 */
[----:B------:R-:W-:Y:S01]  /*3650*/  PLOP3.LUT P0, PT, PT, PT, UP0, 0x80, 0x8 ;  /* 0x000000000008781c */ /* 0x000fe20003f0f008 */
[----:B------:R-:W-:Y:S02]  /*3660*/  UIADD3 UR11, UPT, UPT, UR11, -0x1, URZ ;  /* 0xffffffff0b0b7890 */ /* 0x000fe4000fffe0ff */
[----:B------:R-:W-:Y:S02]  /*3670*/  USEL UR7, URZ, 0x1, UP1 ;  /* 0x00000001ff077887 */ /* 0x000fe40008800000 */
[----:B------:R-:W-:Y:S01]  /*3680*/  USEL UR10, UR4, URZ, UP1 ;  /* 0x000000ff040a7287 */ /* 0x000fe20008800000 */
[----:B------:R-:W-:Y:S03]  /*3690*/  UMOV UR9, 0xc0004010 ;  /* 0xc000401000097882 */ /* 0x000fe60000000000 */
[----:B------:R-:W-:Y:S01]  /*36a0*/  @UP0 ULEA UR4, UR10, UR13, 0x3 ;  /* 0x0000000d0a040291 */ /* 0x000fe2000f8e18ff */
[----:B------:R-:W-:Y:S01]  /*36b0*/  LOP3.LUT R8, R8, UR7, RZ, 0x3c, !PT ;  /* 0x0000000708087c12 */ /* 0x000fe2000f8e3cff */
[----:B------:R-:W-:Y:S03]  /*36c0*/  UMOV UR7, 0xc0004010 ;  /* 0xc000401000077882 */ /* 0x000fe60000000000 */
[----:B-1----:R-:W-:Y:S04]  /*36d0*/  @P0 SHF.L.U32 R0, R8, 0x1f, RZ ;  /* 0x0000001f08000819 */ /* 0x002fe800000006ff */
[----:B------:R2:W3:Y:S01]  /*36e0*/  @P0 SYNCS.PHASECHK.TRANS64.TRYWAIT P2, [UR4], R0 ;  /* 0x00000000ff0005a7 */ /* 0x0004e20008041104 */
[----:B------:R-:W-:Y:S02]  /*36f0*/  UIADD3 UR4, UPT, UPT, UR6, 0x28, URZ ;  /* 0x0000002806047890 */ /* 0x000fe4000fffe0ff */
[----:B------:R-:W-:Y:S03]  /*3700*/  ULEA UR6, UR5, UR16, 0x7 ;  /* 0x0000001005067291 */ /* 0x000fe6000f8e38ff */
[----:B------:R-:W-:Y:S06]  /*3710*/  UMOV UR5, UR10 ;  /* 0x0000000a00057c82 */ /* 0x000fec0008000000 */
[----:B------:R2:W-:Y:S01]  /*3720*/  UTCIMMA gdesc[UR6], gdesc[UR8], tmem[UR14], tmem[UR20], idesc[UR21], UP2 ;  /* 0x00ff1408060075ea */ /* 0x0005e2000900010e */
[----:B------:R-:W-:Y:S01]  /*3730*/  UPLOP3.LUT UP2, UPT, UPT, UPT, UPT, 0x80, 0x8 ;  /* 0x000000000008789c */ /* 0x000fe20003f4f070 */
[----:B------:R2:W-:Y:S01]  /*3740*/  UTCBAR.MULTICAST [UR4], URZ, UR15 ;  /* 0x000000ff040073e9 */ /* 0x0005e2000800080f */
[----:B------:R-:W-:Y:S09]  /*3750*/  BRA.U UP3, `(.L_x_66) ;  /* 0xfffffffd038c7547 */ /* 0x000ff2000b83ffff */
.L_x_63:
[----:B--2---:R-:W-:Y:S01]  /*3760*/  UIADD3 UR4, UPT, UPT, UR18, 0x1, URZ ;  /* 0x0000000112047890 */ /* 0x004fe2000fffe0ff */
[C---:B------:R-:W-:Y:S01]  /*3770*/  ISETP.NE.AND P0, PT, R10.reuse, 0x2, PT ;  /* 0x000000020a00780c */ /* 0x040fe20003f05270 */
[----:B------:R-:W-:Y:S02]  /*3780*/  UIADD3 UR5, UPT, UPT, UR19, 0xa0, URZ ;  /* 0x000000a013057890 */ /* 0x000fe4000fffe0ff */
[----:B------:R-:W-:Y:S01]  /*3790*/  UISETP.NE.AND UP0, UPT, UR4, 0x4, UPT ;  /* 0x000000040400788c */ /* 0x000fe2000bf05270 */
[----:B-1----:R-:W-:Y:S02]  /*37a0*/  SEL R0, RZ, 0x1, P0 ;  /* 0x00000001ff007807 */ /* 0x002fe40000000000 */
[----:B------:R-:W-:Y:S01]  /*37b0*/  SEL R10, R10, RZ, P0 ;  /* 0x000000ff0a0a7207 */ /* 0x000fe20000000000 */
[----:B------:R-:W-:Y:S01]  /*37c0*/  USEL UR6, URZ, 0x1, UP0 ;  /* 0x00000001ff067887 */ /* 0x000fe20008000000 */
[----:B------:R-:W-:Y:S01]  /*37d0*/  LOP3.LUT R9, R9, R0, RZ, 0x3c, !PT ;  /* 0x0000000009097212 */ /* 0x000fe200078e3cff */
[----:B------:R-:W-:Y:S01]  /*37e0*/  USEL UR18, UR4, URZ, UP0 ;  /* 0x000000ff04127287 */ /* 0x000fe20008000000 */
[----:B------:R1:W-:Y:S03]  /*37f0*/  UTCBAR [UR5], URZ ;  /* 0x000000ff050073e9 */ /* 0x0003e600080000ff */
[----:B------:R-:W-:Y:S01]  /*3800*/  LOP3.LUT R11, R11, UR6, RZ, 0x3c, !PT ;  /* 0x000000060b0b7c12 */ /* 0x000fe2000f8e3cff */
[----:B------:R-:W-:Y:S07]  /*3810*/  @P1 BRA `(.L_x_67) ;  /* 0xfffffff800c41947 */ /* 0x000fee000383ffff */
[----:B------:R-:W2:Y:S01]  /*3820*/  S2UR UR8, SR_CgaCtaId ;  /* 0x00000000000879c3 */ /* 0x000ea20000008800 */
[----:B------:R-:W-:Y:S01]  /*3830*/  ELECT P0, URZ, PT ;  /* 0x0000000000ff782f */ /* 0x000fe20003800000 */
[----:B------:R-:W-:Y:S01]  /*3840*/  IMAD.MOV.U32 R0, RZ, RZ, 0x1 ;  /* 0x00000001ff007424 */ /* 0x000fe200078e00ff */
[----:B------:R-:W-:Y:S01]  /*3850*/  UIADD3 UR13, UPT, UPT, UR13, 0xc0, URZ ;  /* 0x000000c00d0d7890 */ /* 0x000fe2000fffe0ff */
[----:B------:R-:W-:Y:S01]  /*3860*/  SHF.L.U32 R2, R11, 0x1f, RZ ;  /* 0x0000001f0b027819 */ /* 0x000fe200000006ff */
[----:B------:R-:W-:-:S03]  /*3870*/  UMOV UR4, 0x40 ;  /* 0x0000004000047882 */ /* 0x000fc60000000000 */
[----:B------:R-:W-:Y:S01]  /*3880*/  UVIRTCOUNT.DEALLOC.SMPOOL 0x80 ;  /* 0x000000800000784c */ /* 0x000fe20000000000 */
[----:B--2---:R-:W-:Y:S02]  /*3890*/  ULEA UR8, UR8, UR4, 0x18 ;  /* 0x0000000408087291 */ /* 0x004fe4000f8ec0ff */
[----:B------:R-:W-:-:S07]  /*38a0*/  ULEA UR4, UR18, UR13, 0x3 ;  /* 0x0000000d12047291 */ /* 0x000fce000f8e18ff */
[----:B------:R2:W-:Y:S02]  /*38b0*/  @P0 STS.U8 [UR8+0x1c], R0 ;  /* 0x00001c00ff000988 */ /* 0x0005e40008000008 */
[----:B------:R-:W4:Y:S02]  /*38c0*/  SYNCS.PHASECHK.TRANS64.TRYWAIT P0, [UR4], R2 ;  /* 0x00000002ff0075a7 */ /* 0x000f240008001104 */
[----:B--2-4-:R-:W-:Y:S05]  /*38d0*/  @!P0 BRA `(.L_x_68) ;  /* 0x0000004400388947 */ /* 0x014fea0003800000 */
.L_x_135:
[----:B------:R-:W-:-:S04]  /*38e0*/  UIADD3 UR4, UPT, UPT, UR18, 0x1, URZ ;  /* 0x0000000112047890 */ /* 0x000fc8000fffe0ff */
[----:B------:R-:W-:-:S04]  /*38f0*/  UISETP.NE.AND UP0, UPT, UR4, 0x4, UPT ;  /* 0x000000040400788c */ /* 0x000fc8000bf05270 */
[----:B------:R-:W-:Y:S02]  /*3900*/  USEL UR6, URZ, 0x1, UP0 ;  /* 0x00000001ff067887 */ /* 0x000fe40008000000 */
[----:B------:R-:W-:-:S04]  /*3910*/  USEL UR4, UR4, URZ, UP0 ;  /* 0x000000ff04047287 */ /* 0x000fc80008000000 */
[----:B-1----:R-:W-:Y:S01]  /*3920*/  ULEA UR5, UR4, UR13, 0x3 ;  /* 0x0000000d04057291 */ /* 0x002fe2000f8e18ff */
[----:B--2---:R-:W-:-:S04]  /*3930*/  LOP3.LUT R2, R11, UR6, RZ, 0x3c, !PT ;  /* 0x000000060b027c12 */ /* 0x004fc8000f8e3cff */
[----:B------:R-:W-:-:S04]  /*3940*/  SHF.L.U32 R3, R2, 0x1f, RZ ;  /* 0x0000001f02037819 */ /* 0x000fc800000006ff */
[----:B------:R-:W1:Y:S02]  /*3950*/  SYNCS.PHASECHK.TRANS64.TRYWAIT P0, [UR5], R3 ;  /* 0x00000003ff0075a7 */ /* 0x000e640008001105 */
[----:B-1----:R-:W-:Y:S05]  /*3960*/  @!P0 BRA `(.L_x_69) ;  /* 0x00000044002c8947 */ /* 0x002fea0003800000 */
.L_x_137:
        /* <DEDUP_REMOVED lines=9> */
.L_x_139:
[----:B------:R-:W-:-:S04]  /*3a00*/  UIADD3 UR4, UPT, UPT, UR4, 0x1, URZ ;  /* 0x0000000104047890 */ /* 0x000fc8000fffe0ff */
[----:B------:R-:W-:-:S04]  /*3a10*/  UISETP.NE.AND UP0, UPT, UR4, 0x4, UPT ;  /* 0x000000040400788c */ /* 0x000fc8000bf05270 */
[----:B------:R-:W-:Y:S02]  /*3a20*/  USEL UR5, URZ, 0x1, UP0 ;  /* 0x00000001ff057887 */ /* 0x000fe40008000000 */
[----:B------:R-:W-:-:S04]  /*3a30*/  USEL UR4, UR4, URZ, UP0 ;  /* 0x000000ff04047287 */ /* 0x000fc80008000000 */
[----:B------:R-:W-:Y:S01]  /*3a40*/  ULEA UR4, UR4, UR13, 0x3 ;  /* 0x0000000d04047291 */ /* 0x000fe2000f8e18ff */
[----:B------:R-:W-:-:S04]  /*3a50*/  LOP3.LUT R2, R2, UR5, RZ, 0x3c, !PT ;  /* 0x0000000502027c12 */ /* 0x000fc8000f8e3cff */
[----:B------:R-:W-:-:S04]  /*3a60*/  SHF.L.U32 R2, R2, 0x1f, RZ ;  /* 0x0000001f02027819 */ /* 0x000fc800000006ff */
[----:B------:R-:W2:Y:S02]  /*3a70*/  SYNCS.PHASECHK.TRANS64.TRYWAIT P0, [UR4], R2 ;  /* 0x00000002ff0075a7 */ /* 0x000ea40008001104 */
[----:B--2---:R-:W-:Y:S05]  /*3a80*/  @!P0 BRA `(.L_x_71) ;  /* 0x0000004400148947 */ /* 0x004fea0003800000 */
.L_x_141:
[----:B------:R-:W-:Y:S01]  /*3a90*/  NOP ;  /* 0x0000000000007918 */ /* 0x000fe20000000000 */
[----:B-1----:R-:W1:Y:S01]  /*3aa0*/  LDS R0, [UR8+0x14] ;  /* 0x00001408ff007984 */ /* 0x002e620008000800 */
[----:B------:R-:W-:Y:S01]  /*3ab0*/  ULOP3.LUT UR4, UR24, 0xffff, URZ, 0xc0, !UPT ;  /* 0x0000ffff18047892 */ /* 0x000fe2000f8ec0ff */
[----:B------:R-:W-:Y:S01]  /*3ac0*/  UMOV UR5, 0xffff ;  /* 0x0000ffff00057882 */ /* 0x000fe20000000000 */
[----:B------:R-:W-:Y:S02]  /*3ad0*/  UMOV UR6, 0x1 ;  /* 0x0000000100067882 */ /* 0x000fe40000000000 */
[----:B------:R-:W-:-:S04]  /*3ae0*/  USHF.R.U32.HI UR4, URZ, 0x5, UR4 ;  /* 0x00000005ff047899 */ /* 0x000fc80008011604 */
[----:B------:R-:W-:Y:S02]  /*3af0*/  USHF.L.U32 UR5, UR5, UR4, URZ ;  /* 0x0000000405057299 */ /* 0x000fe400080006ff */
[----:B------:R-:W-:-:S04]  /*3b00*/  USHF.L.U32 UR4, UR6, UR4, URZ ;  /* 0x0000000406047299 */ /* 0x000fc800080006ff */
[----:B-1----:R-:W-:-:S04]  /*3b10*/  LOP3.LUT R0, R0, UR5, RZ, 0xc0, !PT ;  /* 0x0000000500007c12 */ /* 0x002fc8000f8ec0ff */
[----:B------:R-:W-:-:S13]  /*3b20*/  ISETP.NE.AND P0, PT, R0, UR5, PT ;  /* 0x0000000500007c0c */ /* 0x000fda000bf05270 */
[----:B------:R-:W-:Y:S05]  /*3b30*/  @P0 BRA `(.L_x_72) ;  /* 0x0000000000580947 */ /* 0x000fea0003800000 */
[----:B------:R-:W1:Y:S02]  /*3b40*/  LDS R0, [UR8+0x18] ;  /* 0x00001808ff007984 */ /* 0x000e640008000800 */
[----:B-1----:R-:W-:-:S04]  /*3b50*/  LOP3.LUT R0, R0, UR4, RZ, 0xc0, !PT ;  /* 0x0000000400007c12 */ /* 0x002fc8000f8ec0ff */
[----:B------:R-:W-:-:S13]  /*3b60*/  ISETP.NE.AND P0, PT, R0, UR4, PT ;  /* 0x0000000400007c0c */ /* 0x000fda000bf05270 */
[----:B------:R-:W-:Y:S05]  /*3b70*/  @P0 BRA `(.L_x_73) ;  /* 0x00000000003c0947 */ /* 0x000fea0003800000 */
[----:B------:R-:W1:Y:S01]  /*3b80*/  S2R R2, SR_LANEID ;  /* 0x0000000000027919 */ /* 0x000e620000000000 */
[----:B------:R-:W-:-:S06]  /*3b90*/  ULOP3.LUT UR5, URZ, UR5, URZ, 0x33, !UPT ;  /* 0x00000005ff057292 */ /* 0x000fcc000f8e33ff */
[----:B------:R-:W-:-:S04]  /*3ba0*/  IMAD.U32 R0, RZ, RZ, UR5 ;  /* 0x00000005ff007e24 */ /* 0x000fc8000f8e00ff */
[----:B------:R2:W4:Y:S02]  /*3bb0*/  REDUX UR7, R0 ;  /* 0x00000000000773c4 */ /* 0x0005240000000000 */
[----:B------:R1:W-:Y:S01]  /*3bc0*/  UTCATOMSWS.AND URZ, UR5 ;  /* 0x0000000500ff79e3 */ /* 0x0003e20008000000 */
[----:B--2---:R-:W-:Y:S01]  /*3bd0*/  LOP3.LUT R0, RZ, UR4, RZ, 0x33, !PT ;  /* 0x00000004ff007c12 */ /* 0x004fe2000f8e33ff */
[----:B------:R-:W-:Y:S02]  /*3be0*/  VOTEU.ANY UR4, UPT, PT ;  /* 0x0000000000047886 */ /* 0x000fe400038e0100 */
[----:B------:R-:W-:Y:S02]  /*3bf0*/  UFLO.U32 UR4, UR4 ;  /* 0x00000004000472bd */ /* 0x000fe400080e0000 */
[----:B------:R-:W2:Y:S04]  /*3c00*/  REDUX UR6, R0 ;  /* 0x00000000000673c4 */ /* 0x000ea80000000000 */
[----:B-1----:R-:W-:-:S02]  /*3c10*/  ISETP.EQ.U32.AND P0, PT, R2, UR4, PT ;  /* 0x0000000402007c0c */ /* 0x002fc4000bf02070 */
[----:B----4-:R-:W-:-:S11]  /*3c20*/  MOV R2, UR7 ;  /* 0x0000000700027c02 */ /* 0x010fd60008000f00 */
[----:B------:R1:W-:Y:S01]  /*3c30*/  @P0 ATOMS.AND RZ, [UR8+0x14], R2 ;  /* 0x00001402ffff098c */ /* 0x0003e2000a800008 */
[----:B--2---:R-:W-:-:S05]  /*3c40*/  IMAD.U32 R0, RZ, RZ, UR6 ;  /* 0x00000006ff007e24 */ /* 0x004fca000f8e00ff */
[----:B------:R1:W-:Y:S01]  /*3c50*/  @P0 ATOMS.AND RZ, [UR8+0x18], R0 ;  /* 0x00001800ffff098c */ /* 0x0003e2000a800008 */
[----:B------:R-:W-:Y:S05]  /*3c60*/  BRA `(.L_x_74) ;  /* 0x0000000000147947 */ /* 0x000fea0003800000 */
.L_x_73:
[----:B------:R-:W-:Y:S02]  /*3c70*/  MOV R2, 0x3c90 ;  /* 0x00003c9000027802 */ /* 0x000fe40000000f00 */
[----:B---3-5:R-:W-:Y:S05]  /*3c80*/  CALL.REL.NOINC `($__internal_0_$__cuda_sm10x_tcgen05_guardrail_trap_col_being_dealloced_not_returned_by_alloc) ;  /* 0x0000004400707944 */ /* 0x028fea0003c00000 */
[----:B------:R-:W-:Y:S05]  /*3c90*/  BRA `(.L_x_74) ;  /* 0x0000000000087947 */ /* 0x000fea0003800000 */
.L_x_72:
[----:B------:R-:W-:Y:S02]  /*3ca0*/  MOV R2, 0x3cc0 ;  /* 0x00003cc000027802 */ /* 0x000fe40000000f00 */
[----:B---3-5:R-:W-:Y:S05]  /*3cb0*/  CALL.REL.NOINC `($__internal_2_$__cuda_sm10x_tcgen05_guardrail_trap_unallocated_columns_being_dealloced) ;  /* 0x00000044007c7944 */ /* 0x028fea0003c00000 */
.L_x_74:
[----:B------:R-:W-:Y:S01]  /*3cc0*/  NOP ;  /* 0x0000000000007918 */ /* 0x000fe20000000000 */
[----:B------:R-:W-:Y:S05]  /*3cd0*/  EXIT ;  /* 0x000000000000794d */ /* 0x000fea0003800000 */
.L_x_56:
[----:B------:R-:W-:-:S09]  /*3ce0*/  UISETP.NE.OR UP0, UPT, UR18, 0x3, !UP3 ;  /* 0x000000031200788c */ /* 0x000fd2000df05670 */
[----:B------:R-:W-:Y:S05]  /*3cf0*/  BRA.U UP0, `(.L_x_75) ;  /* 0x0000000d00ac7547 */ /* 0x000fea000b800000 */
[----:B------:R-:W2:Y:S01]  /*3d00*/  LDCU.64 UR4, c[0x0][0x888] ;  /* 0x00011100ff0477ac */ /* 0x000ea20008000a00 */
[----:B------:R-:W3:Y:S01]  /*3d10*/  LDC.64 R12, c[0x0][0x348] ;  /* 0x0000d200ff0c7b82 */ /* 0x000ee20000000a00 */
[----:B------:R-:W-:Y:S02]  /*3d20*/  HFMA2 R9, -RZ, RZ, 0, 0 ;  /* 0x00000000ff097431 */ /* 0x000fe400000001ff */
[----:B------:R-:W-:Y:S01]  /*3d30*/  IMAD.MOV.U32 R11, RZ, RZ, 0x1 ;  /* 0x00000001ff0b7424 */ /* 0x000fe200078e00ff */
[----:B------:R-:W4:Y:S01]  /*3d40*/  LDCU UR31, c[0x0][0x370] ;  /* 0x00006e00ff1f77ac */ /* 0x000f220008000800 */
[----:B------:R-:W-:Y:S01]  /*3d50*/  IMAD.MOV.U32 R10, RZ, RZ, RZ ;  /* 0x000000ffff0a7224 */ /* 0x000fe200078e00ff */
[----:B------:R-:W-:Y:S01]  /*3d60*/  MOV R3, 0x1000 ;  /* 0x0000100000037802 */ /* 0x000fe20000000f00 */
[----:B------:R-:W4:Y:S01]  /*3d70*/  LDCU.128 UR32, c[0x0][0xb10] ;  /* 0x00016200ff2077ac */ /* 0x000f220008000c00 */
[----:B------:R-:W1:Y:S01]  /*3d80*/  LDCU UR30, c[0x0][0x374] ;  /* 0x00006e80ff1e77ac */ /* 0x000e620008000800 */
[----:B------:R-:W1:Y:S01]  /*3d90*/  LDCU.64 UR28, c[0x0][0x890] ;  /* 0x00011200ff1c77ac */ /* 0x000e620008000a00 */
[----:B------:R-:W1:Y:S01]  /*3da0*/  LDCU UR15, c[0x0][0xb0c] ;  /* 0x00016180ff0f77ac */ /* 0x000e620008000800 */
[----:B--2---:R-:W-:Y:S01]  /*3db0*/  UISETP.NE.U32.AND UP0, UPT, UR4, URZ, UPT ;  /* 0x000000ff0400728c */ /* 0x004fe2000bf05070 */
[----:B------:R-:W2:Y:S01]  /*3dc0*/  LDCU UR41, c[0x0][0xb20] ;  /* 0x00016400ff2977ac */ /* 0x000ea20008000800 */
[----:B------:R-:W2:Y:S01]  /*3dd0*/  LDCU UR4, c[0x0][0xb30] ;  /* 0x00016600ff0477ac */ /* 0x000ea20008000800 */
[----:B------:R-:W-:Y:S01]  /*3de0*/  UMOV UR21, 0x400 ;  /* 0x0000040000157882 */ /* 0x000fe20000000000 */
[----:B----4-:R-:W-:-:S02]  /*3df0*/  UIMAD.WIDE.U32 UR6, UR31, UR32, URZ ;  /* 0x000000201f0672a5 */ /* 0x010fc4000f8e00ff */
[----:B-1----:R-:W-:Y:S02]  /*3e00*/  UIMAD.WIDE.U32 UR8, UR30, UR35, URZ ;  /* 0x000000231e0872a5 */ /* 0x002fe4000f8e00ff */
[----:B------:R-:W-:Y:S02]  /*3e10*/  ULEA UR21, UR45, UR21, 0x18 ;  /* 0x000000152d157291 */ /* 0x000fe4000f8ec0ff */
[----:B------:R-:W-:Y:S02]  /*3e20*/  USEL UR37, URZ, 0x1, UP6 ;  /* 0x00000001ff257887 */ /* 0x000fe4000b000000 */
[----:B------:R-:W-:Y:S02]  /*3e30*/  UISETP.NE.U32.AND UP6, UPT, UR28, URZ, UPT ;  /* 0x000000ff1c00728c */ /* 0x000fe4000bfc5070 */
[----:B------:R-:W-:Y:S02]  /*3e40*/  UIADD3 UR38, UPT, UPT, UR21, 0x58, URZ ;  /* 0x0000005815267890 */ /* 0x000fe4000fffe0ff */
[----:B------:R-:W-:-:S02]  /*3e50*/  UISETP.NE.AND.EX UP5, UPT, UR5, URZ, UPT, UP0 ;  /* 0x000000ff0500728c */ /* 0x000fc4000bfa5300 */
[----:B------:R-:W-:Y:S01]  /*3e60*/  UISETP.NE.AND UP0, UPT, UR42, 0x1, UPT ;  /* 0x000000012a00788c */ /* 0x000fe2000bf05270 */
[----:B------:R-:W-:Y:S01]  /*3e70*/  UMOV UR6, UR7 ;  /* 0x0000000700067c82 */ /* 0x000fe20008000000 */
[----:B------:R-:W-:Y:S01]  /*3e80*/  UMOV UR39, UR9 ;  /* 0x0000000900277c82 */ /* 0x000fe20008000000 */
[----:B------:R-:W-:Y:S02]  /*3e90*/  UISETP.NE.AND UP0, UPT, UR15, 0x1, UPT ;  /* 0x000000010f00788c */ /* 0x000fe4000bf05270 */
[----:B------:R-:W-:Y:S02]  /*3ea0*/  UPLOP3.LUT UP4, UPT, UPT, UPT, UPT, 0x40, 0x4 ;  /* 0x000000000004789c */ /* 0x000fe40003f8e870 */
[----:B------:R-:W-:Y:S01]  /*3eb0*/  UISETP.GE.AND UP2, UPT, UR42, 0x1, UPT ;  /* 0x000000012a00788c */ /* 0x000fe2000bf46270 */
[----:B------:R-:W1:Y:S01]  /*3ec0*/  LDCU.64 UR22, c[0x0][0xb28] ;  /* 0x00016500ff1677ac */ /* 0x000e620008000a00 */
[----:B------:R-:W-:Y:S02]  /*3ed0*/  UISETP.NE.AND.EX UP6, UPT, UR29, URZ, UPT, UP6 ;  /* 0x000000ff1d00728c */ /* 0x000fe4000bfc5360 */
[----:B------:R-:W-:-:S02]  /*3ee0*/  UIADD3 UR17, UPT, UPT, UR21, 0x50, URZ ;  /* 0x0000005015117890 */ /* 0x000fc4000fffe0ff */
[----:B------:R-:W-:Y:S02]  /*3ef0*/  UPRMT UR38, UR45, 0x654, UR38 ;  /* 0x000006542d267896 */ /* 0x000fe40008000026 */
[----:B------:R-:W-:Y:S02]  /*3f00*/  USHF.R.U32.HI UR40, URZ, UR33, UR6 ;  /* 0x00000021ff287299 */ /* 0x000fe40008011606 */
[----:B--2---:R-:W-:Y:S02]  /*3f10*/  USHF.R.U32.HI UR39, URZ, UR41, UR39 ;  /* 0x00000029ff277299 */ /* 0x004fe40008011627 */
[----:B------:R-:W-:Y:S02]  /*3f20*/  UISETP.NE.AND UP0, UPT, UR34, 0x1, UPT ;  /* 0x000000012200788c */ /* 0x000fe4000bf05270 */
[----:B---3--:R-:W-:-:S11]  /*3f30*/  UISETP.NE.AND UP3, UPT, UR4, 0x1, UPT ;  /* 0x000000010400788c */ /* 0x008fd6000bf65270 */
.L_x_84:
[C---:B------:R-:W-:Y:S02]  /*3f40*/  LEA R8, R10.reuse, UR21, 0x3 ;  /* 0x000000150a087c11 */ /* 0x040fe4000f8e18ff */
[----:B------:R-:W-:Y:S02]  /*3f50*/  SHF.L.U32 R0, R9, 0x1f, RZ ;  /* 0x0000001f09007819 */ /* 0x000fe400000006ff */
[----:B------:R-:W-:Y:S02]  /*3f60*/  LEA R4, R10, UR21, 0x4 ;  /* 0x000000150a047c11 */ /* 0x000fe4000f8e20ff */
[----:B--2---:R-:W2:Y:S02]  /*3f70*/  SYNCS.PHASECHK.TRANS64.TRYWAIT P0, [R8+URZ+0x80], R0 ;  /* 0x00008000080075a7 */ /* 0x004ea400080011ff */
[----:B--2---:R-:W-:Y:S05]  /*3f80*/  @!P0 BRA `(.L_x_76) ;  /* 0x0000003c00ec8947 */ /* 0x004fea0003800000 */
.L_x_142:
[----:B------:R-:W3:Y:S01]  /*3f90*/  LDS.128 R4, [R4+0x110] ;  /* 0x0001100004047984 */ /* 0x000ee20000000c00 */
[----:B------:R-:W-:Y:S01]  /*3fa0*/  UISETP.GE.AND UP0, UPT, UR42, 0x1, UPT ;  /* 0x000000012a00788c */ /* 0x000fe2000bf06270 */
[----:B------:R-:W-:Y:S01]  /*3fb0*/  @!PT LDS RZ, [RZ] ;  /* 0x00000000fffff984 */ /* 0x000fe20000000800 */
[----:B------:R-:W-:Y:S01]  /*3fc0*/  @!PT LDS RZ, [RZ] ;  /* 0x00000000fffff984 */ /* 0x000fe20000000800 */
[----:B------:R-:W-:Y:S01]  /*3fd0*/  @!PT LDS RZ, [RZ] ;  /* 0x00000000fffff984 */ /* 0x000fe20000000800 */
[----:B------:R-:W-:Y:S01]  /*3fe0*/  @!PT LDS RZ, [RZ] ;  /* 0x00000000fffff984 */ /* 0x000fe20000000800 */
[----:B------:R4:W-:Y:S06]  /*3ff0*/  MEMBAR.ALL.CTA ;  /* 0x0000000000007992 */ /* 0x0009ec0000008000 */
[----:B----4-:R-:W4:Y:S01]  /*4000*/  FENCE.VIEW.ASYNC.S ;  /* 0x00000000000073c6 */ /* 0x010f220000000000 */
[----:B---3--:R-:W-:Y:S11]  /*4010*/  LOP3.LUT P0, RZ, R6, 0x1, RZ, 0xc0, !PT ;  /* 0x0000000106ff7812 */ /* 0x008ff6000780c0ff */
[----:B------:R-:W-:Y:S02]  /*4020*/  @!UPT UIADD3 URZ, UPT, UPT, URZ, URZ, URZ ;  /* 0x000000fffffff290 */ /* 0x000fe4000fffe0ff */
[----:B----4-:R-:W-:Y:S01]  /*4030*/  VOTEU.ANY UP2, P0 ;  /* 0x0000000000ff7886 */ /* 0x010fe20000040100 */
[----:B------:R-:W-:Y:S11]  /*4040*/  PLOP3.LUT P0, PT, PT, PT, UP2, 0x80, 0x8 ;  /* 0x000000000008781c */ /* 0x000ff60003f0f028 */
[----:B------:R-:W-:Y:S02]  /*4050*/  @!UPT UIADD3 URZ, UPT, UPT, URZ, URZ, URZ ;  /* 0x000000fffffff290 */ /* 0x000fe4000fffe0ff */
[----:B--2---:R-:W-:Y:S02]  /*4060*/  @P0 SHF.R.U32.HI R0, RZ, 0x10, R5 ;  /* 0x00000010ff000819 */ /* 0x004fe40000011605 */
[----:B------:R-:W-:Y:S02]  /*4070*/  @P0 MOV R2, R4 ;  /* 0x0000000400020202 */ /* 0x000fe40000000f00 */
[----:B------:R-:W-:Y:S01]  /*4080*/  @P0 R2UR UR4, R0 ;  /* 0x00000000000402ca */ /* 0x000fe200000e0000 */
[----:B------:R-:W-:Y:S01]  /*4090*/  VIADD R0, R8, 0x90 ;  /* 0x0000009008007836 */ /* 0x000fe20000000000 */
[----:B------:R-:W-:Y:S02]  /*40a0*/  @P0 LOP3.LUT R4, R5, 0xffff, RZ, 0xc0, !PT ;  /* 0x0000ffff05040812 */ /* 0x000fe400078ec0ff */
[----:B------:R-:W-:Y:S02]  /*40b0*/  @P0 R2UR UR6, R2 ;  /* 0x00000000020602ca */ /* 0x000fe400000e0000 */
[----:B------:R-:W-:Y:S02]  /*40c0*/  PRMT R0, RZ, 0x654, R0 ;  /* 0x00000654ff007816 */ /* 0x000fe40000000000 */
[----:B------:R-:W-:Y:S02]  /*40d0*/  @P0 R2UR UR5, R4 ;  /* 0x00000000040502ca */ /* 0x000fe400000e0000 */
[----:B------:R2:W-:Y:S03]  /*40e0*/  SYNCS.ARRIVE.TRANS64.RED.A1T0 RZ, [R0+URZ], RZ ;  /* 0x000000ff00ff79a7 */ /* 0x0005e600081004ff */
[----:B------:R-:W-:Y:S04]  /*40f0*/  @UP2 UMOV UR27, UR4 ;  /* 0x00000004001b2c82 */ /* 0x000fe80008000000 */
[----:B------:R-:W-:Y:S04]  /*4100*/  @UP2 UMOV UR14, UR6 ;  /* 0x00000006000e2c82 */ /* 0x000fe80008000000 */
[----:B------:R-:W-:Y:S01]  /*4110*/  @UP2 UMOV UR13, UR5 ;  /* 0x00000005000d2c82 */ /* 0x000fe20008000000 */
[----:B------:R-:W-:Y:S05]  /*4120*/  BRA.U !UP0, `(.L_x_77) ;  /* 0x0000000108c07547 */ /* 0x000fea000b800000 */
[----:B------:R-:W-:Y:S02]  /*4130*/  UIMAD.WIDE.U32 UR8, UR13, UR35, URZ ;  /* 0x000000230d0872a5 */ /* 0x000fe4000f8e00ff */
[----:B------:R-:W-:Y:S02]  /*4140*/  UP2UR UR12, UPR, URZ, 0x4 ;  /* 0x00000004ff0c7883 */ /* 0x000fe40008000000 */
[----:B------:R-:W-:Y:S02]  /*4150*/  UISETP.NE.AND UP2, UPT, UR34, 0x1, UPT ;  /* 0x000000012200788c */ /* 0x000fe4000bf45270 */
[----:B------:R-:W-:Y:S02]  /*4160*/  UIMAD.WIDE.U32 UR10, UR14, UR32, URZ ;  /* 0x000000200e0a72a5 */ /* 0x000fe4000f8e00ff */
[----:B------:R-:W-:Y:S02]  /*4170*/  USEL UR4, UR30, UR39, !UP2 ;  /* 0x000000271e047287 */ /* 0x000fe4000d000000 */
[----:B------:R-:W-:Y:S02]  /*4180*/  UISETP.NE.AND UP0, UPT, UR15, 0x1, UPT ;  /* 0x000000010f00788c */ /* 0x000fe4000bf05270 */
[----:B------:R-:W-:Y:S02]  /*4190*/  UP2UR UR16, UPR, URZ, 0x2 ;  /* 0x00000002ff107883 */ /* 0x000fe40008000000 */
[----:B------:R-:W-:Y:S02]  /*41a0*/  UISETP.NE.AND UP1, UPT, UR42, 0x1, UPT ;  /* 0x000000012a00788c */ /* 0x000fe4000bf25270 */
[----:B-1----:R-:W-:Y:S02]  /*41b0*/  UIMAD.WIDE.U32 UR18, UR4, UR22, URZ ;  /* 0x00000016041272a5 */ /* 0x002fe4000f8e00ff */
[----:B------:R-:W-:Y:S01]  /*41c0*/  USEL UR7, UR31, UR40, !UP0 ;  /* 0x000000281f077287 */ /* 0x000fe2000c000000 */
[----:B------:R-:W-:Y:S02]  /*41d0*/  UMOV UR5, UR9 ;  /* 0x0000000900057c82 */ /* 0x000fe40008000000 */
[----:B------:R-:W-:Y:S02]  /*41e0*/  USHF.R.U32.HI UR6, URZ, UR41, UR5 ;  /* 0x00000029ff067299 */ /* 0x000fe40008011605 */
[----:B------:R-:W-:Y:S02]  /*41f0*/  UIMAD.WIDE.U32 UR24, UR7, UR22, URZ ;  /* 0x00000016071872a5 */ /* 0x000fe4000f8e00ff */
[----:B------:R-:W-:Y:S02]  /*4200*/  USEL UR6, UR13, UR6, !UP2 ;  /* 0x000000060d067287 */ /* 0x000fe4000d000000 */
[----:B------:R-:W-:Y:S01]  /*4210*/  UISETP.NE.AND UP2, UPT, UR12, URZ, UPT ;  /* 0x000000ff0c00728c */ /* 0x000fe2000bf45270 */
[----:B------:R-:W-:Y:S01]  /*4220*/  UMOV UR5, UR11 ;  /* 0x0000000b00057c82 */ /* 0x000fe20008000000 */
[----:B------:R-:W-:Y:S02]  /*4230*/  UIMAD.WIDE.U32 UR10, UR6, UR22, URZ ;  /* 0x00000016060a72a5 */ /* 0x000fe4000f8e00ff */
[----:B------:R-:W-:Y:S03]  /*4240*/  USHF.R.U32.HI UR8, URZ, UR33, UR5 ;  /* 0x00000021ff087299 */ /* 0x000fe60008011605 */
[----:B------:R-:W-:Y:S02]  /*4250*/  UMOV UR5, UR19 ;  /* 0x0000001300057c82 */ /* 0x000fe40008000000 */
[----:B------:R-:W-:Y:S03]  /*4260*/  @UP1 USHF.R.U32.HI UR4, URZ, UR23, UR5 ;  /* 0x00000017ff041299 */ /* 0x000fe60008011605 */
[----:B------:R-:W-:Y:S01]  /*4270*/  UMOV UR5, UR25 ;  /* 0x0000001900057c82 */ /* 0x000fe20008000000 */
[----:B------:R-:W-:Y:S02]  /*4280*/  UIMAD UR4, UR42, UR4, URZ ;  /* 0x000000042a0472a4 */ /* 0x000fe4000f8e02ff */
[----:B------:R-:W-:Y:S02]  /*4290*/  @UP1 USHF.R.U32.HI UR7, URZ, UR23, UR5 ;  /* 0x00000017ff071299 */ /* 0x000fe40008011605 */
[----:B------:R-:W-:Y:S02]  /*42a0*/  USEL UR5, UR14, UR8, !UP0 ;  /* 0x000000080e057287 */ /* 0x000fe4000c000000 */
[----:B------:R-:W-:Y:S02]  /*42b0*/  UIMAD UR8, UR42, UR7, URZ ;  /* 0x000000072a0872a4 */ /* 0x000fe4000f8e02ff */
[----:B------:R-:W-:Y:S03]  /*42c0*/  UISETP.GE.AND UP0, UPT, UR6, UR4, UPT ;  /* 0x000000040600728c */ /* 0x000fe6000bf06270 */
[----:B------:R-:W-:Y:S01]  /*42d0*/  UMOV UR4, UR11 ;  /* 0x0000000b00047c82 */ /* 0x000fe20008000000 */
[----:B------:R-:W-:Y:S02]  /*42e0*/  UISETP.GE.OR UP0, UPT, UR5, UR8, UP0 ;  /* 0x000000080500728c */ /* 0x000fe40008706670 */
[----:B------:R-:W-:Y:S02]  /*42f0*/  USHF.R.U32.HI UR4, URZ, UR23, UR4 ;  /* 0x00000017ff047299 */ /* 0x000fe40008011604 */
[----:B------:R-:W-:Y:S02]  /*4300*/  UIMAD.WIDE.U32 UR8, UR5, UR22, URZ ;  /* 0x00000016050872a5 */ /* 0x000fe4000f8e00ff */
[----:B------:R-:W-:Y:S04]  /*4310*/  USEL UR10, UR6, UR4, !UP1 ;  /* 0x00000004060a7287 */ /* 0x000fe8000c800000 */
[----:B------:R-:W-:Y:S01]  /*4320*/  UIADD3 UR11, UPT, UPT, -UR10, URZ, URZ ;  /* 0x000000ff0a0b7290 */ /* 0x000fe2000fffe1ff */
[----:B------:R-:W-:Y:S02]  /*4330*/  @!UP0 UMOV UR4, UR9 ;  /* 0x0000000900048c82 */ /* 0x000fe40008000000 */
[----:B------:R-:W-:Y:S02]  /*4340*/  @!UP0 USHF.R.U32.HI UR4, URZ, UR23, UR4 ;  /* 0x00000017ff048299 */ /* 0x000fe40008011604 */
[----:B------:R-:W-:Y:S02]  /*4350*/  UIMAD UR8, UR42, UR11, UR6 ;  /* 0x0000000b2a0872a4 */ /* 0x000fe4000f8e0206 */
[----:B------:R-:W-:Y:S02]  /*4360*/  @!UP0 USEL UR4, UR5, UR4, !UP1 ;  /* 0x0000000405048287 */ /* 0x000fe4000c800000 */
[----:B------:R-:W-:Y:S02]  /*4370*/  UISETP.NE.AND UP1, UPT, UR16, URZ, UPT ;  /* 0x000000ff1000728c */ /* 0x000fe4000bf25270 */
[----:B------:R-:W-:Y:S02]  /*4380*/  @!UP0 UIMAD UR8, UR7, UR8, UR4 ;  /* 0x00000008070882a4 */ /* 0x000fe4000f8e0204 */
[----:B------:R-:W-:Y:S02]  /*4390*/  @!UP0 UIADD3 UR9, UPT, UPT, UR10, -UR4, URZ ;  /* 0x800000040a098290 */ /* 0x000fe4000fffe0ff */
[----:B------:R-:W-:Y:S02]  /*43a0*/  UIADD3 UR4, UPT, UPT, -UR5, URZ, URZ ;  /* 0x000000ff05047290 */ /* 0x000fe4000fffe1ff */
[----:B------:R-:W-:Y:S02]  /*43b0*/  UIADD3 UR7, UPT, UPT, -UR6, URZ, URZ ;  /* 0x000000ff06077290 */ /* 0x000fe4000fffe1ff */
[----:B------:R-:W-:Y:S02]  /*43c0*/  @!UP0 UIMAD UR6, UR9, UR42, UR5 ;  /* 0x0000002a090682a4 */ /* 0x000fe4000f8e0205 */
[----:B------:R-:W-:Y:S02]  /*43d0*/  UIMAD UR14, UR15, UR4, UR14 ;  /* 0x000000040f0e72a4 */ /* 0x000fe4000f8e020e */
[----:B------:R-:W-:Y:S01]  /*43e0*/  UIMAD UR13, UR34, UR7, UR13 ;  /* 0x00000007220d72a4 */ /* 0x000fe2000f8e020d */
[----:B------:R-:W-:Y:S02]  /*43f0*/  @!UP0 UMOV UR5, UR8 ;  /* 0x0000000800058c82 */ /* 0x000fe40008000000 */
[----:B------:R-:W-:Y:S02]  /*4400*/  UIMAD UR14, UR5, UR15, UR14 ;  /* 0x0000000f050e72a4 */ /* 0x000fe4000f8e020e */
[----:B------:R-:W-:Y:S11]  /*4410*/  UIMAD UR13, UR6, UR34, UR13 ;  /* 0x00000022060d72a4 */ /* 0x000ff6000f8e020d */
[----:B------:R-:W-:Y:S01]  /*4420*/  @!UPT UIADD3 URZ, UPT, UPT, URZ, URZ, URZ ;  /* 0x000000fffffff290 */ /* 0x000fe2000fffe0ff */
.L_x_77:
[----:B------:R-:W3:Y:S01]  /*4430*/  @!UP3 LDCU.128 UR8, c[0x0][0xb10] ;  /* 0x00016200ff08b7ac */ /* 0x000ee20008000c00 */
[----:B------:R-:W-:Y:S02]  /*4440*/  ISETP.NE.U32.AND P0, PT, RZ, UR28, PT ;  /* 0x0000001cff007c0c */ /* 0x000fe4000bf05070 */
[----:B------:R-:W-:Y:S02]  /*4450*/  SHF.L.U32 R4, R11, 0x1f, RZ ;  /* 0x0000001f0b047819 */ /* 0x000fe400000006ff */
[----:B------:R-:W-:Y:S01]  /*4460*/  ISETP.NE.AND.EX P0, PT, RZ, UR29, PT, P0 ;  /* 0x0000001dff007c0c */ /* 0x000fe2000bf05300 */
[----:B------:R-:W4:Y:S01]  /*4470*/  @!UP3 LDCU UR5, c[0x0][0xb0c] ;  /* 0x00016180ff05b7ac */ /* 0x000f220008000800 */
[----:B------:R-:W-:Y:S02]  /*4480*/  USHF.L.U32 UR19, UR20, 0x6, URZ ;  /* 0x0000000614137899 */ /* 0x000fe400080006ff */
[----:B------:R-:W-:Y:S02]  /*4490*/  USHF.L.U32 UR18, UR26, 0x7, URZ ;  /* 0x000000071a127899 */ /* 0x000fe400080006ff */
[----:B---3--:R-:W-:Y:S07]  /*44a0*/  UIMAD.WIDE.U32 UR6, UR14, UR8, URZ ;  /* 0x000000080e0672a5 */ /* 0x008fee000f8e00ff */
[----:B------:R-:W-:Y:S01]  /*44b0*/  @!UP3 UMOV UR4, UR7 ;  /* 0x000000070004bc82 */ /* 0x000fe20008000000 */
[----:B----4-:R-:W-:Y:S02]  /*44c0*/  @!UP3 UISETP.NE.AND UP0, UPT, UR5, 0x1, UPT ;  /* 0x000000010500b88c */ /* 0x010fe4000bf05270 */
[----:B------:R-:W-:Y:S02]  /*44d0*/  @!UP3 USHF.R.U32.HI UR4, URZ, UR9, UR4 ;  /* 0x00000009ff04b299 */ /* 0x000fe40008011604 */
[----:B------:R-:W-:Y:S02]  /*44e0*/  UIMAD.WIDE.U32 UR6, UR13, UR11, URZ ;  /* 0x0000000b0d0672a5 */ /* 0x000fe4000f8e00ff */
[----:B------:R-:W-:Y:S02]  /*44f0*/  @!UP3 USEL UR8, UR14, UR4, !UP0 ;  /* 0x000000040e08b287 */ /* 0x000fe4000c000000 */
[----:B------:R-:W-:Y:S03]  /*4500*/  @!UP3 UISETP.NE.AND UP0, UPT, UR10, 0x1, UPT ;  /* 0x000000010a00b88c */ /* 0x000fe6000bf05270 */
[----:B------:R-:W-:Y:S02]  /*4510*/  @!UP3 UMOV UR6, UR7 ;  /* 0x000000070006bc82 */ /* 0x000fe40008000000 */
[----:B------:R-:W3:Y:S02]  /*4520*/  @!UP3 LDCU UR4, c[0x0][0xb20] ;  /* 0x00016400ff04b7ac */ /* 0x000ee40008000800 */
[----:B---3--:R-:W-:Y:S04]  /*4530*/  @!UP3 USHF.R.U32.HI UR6, URZ, UR4, UR6 ;  /* 0x00000004ff06b299 */ /* 0x008fe80008011606 */
[----:B------:R-:W-:Y:S04]  /*4540*/  @!UP3 USEL UR6, UR13, UR6, !UP0 ;  /* 0x000000060d06b287 */ /* 0x000fe8000c000000 */
[----:B------:R-:W-:Y:S02]  /*4550*/  @!UP3 UIADD3 UR4, UPT, UPT, -UR8, UR6, URZ ;  /* 0x000000060804b290 */ /* 0x000fe4000fffe1ff */
[----:B------:R-:W-:Y:S02]  /*4560*/  @!UP3 UIADD3 UR6, UPT, UPT, UR8, -UR6, URZ ;  /* 0x800000060806b290 */ /* 0x000fe4000fffe0ff */
[----:B------:R-:W-:Y:S02]  /*4570*/  @!UP3 UIMAD UR14, UR4, UR5, UR14 ;  /* 0x00000005040eb2a4 */ /* 0x000fe4000f8e020e */
[----:B------:R-:W-:Y:S01]  /*4580*/  @!UP3 UIMAD UR13, UR6, UR10, UR13 ;  /* 0x0000000a060db2a4 */ /* 0x000fe2000f8e020d */
[----:B------:R-:W-:Y:S11]  /*4590*/  BRA.U UP4, `(.L_x_78) ;  /* 0x0000000104107547 */ /* 0x000ff6000b800000 */
[----:B------:R-:W-:Y:S04]  /*45a0*/  MOV R2, UR37 ;  /* 0x0000002500027c02 */ /* 0x000fe80008000f00 */
[----:B------:R-:W-:Y:S04]  /*45b0*/  SHF.L.U32 R2, R2, 0x1f, RZ ;  /* 0x0000001f02027819 */ /* 0x000fe800000006ff */
[----:B------:R-:W3:Y:S02]  /*45c0*/  SYNCS.PHASECHK.TRANS64.TRYWAIT P1, [UR21+0x78], R2 ;  /* 0x00007802ff0075a7 */ /* 0x000ee40008021115 */
[----:B---3--:R-:W-:Y:S05]  /*45d0*/  @!P1 BRA `(.L_x_79) ;  /* 0x00000038006c9947 */ /* 0x008fea0003800000 */
.L_x_78:
[----:B------:R-:W-:Y:S05]  /*45e0*/  BRA.U !UP6, `(.L_x_80) ;  /* 0x000000010e387547 */ /* 0x000fea000b800000 */
[----:B------:R-:W-:Y:S01]  /*45f0*/  UPLOP3.LUT UP1, UPT, UPT, UPT, UP5, 0x80, 0x8 ;  /* 0x000000000008789c */ /* 0x000fe20003f2f050 */
[----:B--2---:R-:W-:Y:S01]  /*4600*/  HFMA2 R0, -RZ, RZ, 0, 5.9604644775390625e-08 ;  /* 0x00000001ff007431 */ /* 0x004fe200000001ff */
[----:B------:R-:W2:Y:S01]  /*4610*/  LDCU.64 UR8, c[0x0][0x358] ;  /* 0x00006b00ff0877ac */ /* 0x000ea20008000a00 */
[----:B------:R-:W-:Y:S03]  /*4620*/  IMAD.MOV.U32 R74, RZ, RZ, 0x1 ;  /* 0x00000001ff4a7424 */ /* 0x000fe600078e00ff */
[----:B------:R-:W-:Y:S05]  /*4630*/  PLOP3.LUT P1, PT, PT, PT, UP1, 0x80, 0x8 ;  /* 0x000000000008781c */ /* 0x000fea0003f2f018 */
[----:B------:R-:W3:Y:S01]  /*4640*/  @UP1 LDCU.64 UR4, c[0x0][0x888] ;  /* 0x00011100ff0417ac */ /* 0x000ee20008000a00 */
[----:B------:R-:W-:Y:S07]  /*4650*/  @UP1 UIMAD UR6, UR36, UR28, URZ ;  /* 0x0000001c240612a4 */ /* 0x000fee000f8e02ff */
[----:B------:R-:W-:Y:S01]  /*4660*/  @!P1 PRMT R74, R0, 0x7610, R74 ;  /* 0x00007610004a9816 */ /* 0x000fe2000000004a */
[----:B---3--:R-:W-:Y:S06]  /*4670*/  @UP1 UIMAD.WIDE UR4, UR6, 0x4, UR4 ;  /* 0x00000004060418a5 */ /* 0x008fec000f8e0204 */
[----:B-----5:R-:W-:Y:S01]  /*4680*/  IMAD.U32 R40, RZ, RZ, UR4 ;  /* 0x00000004ff287e24 */ /* 0x020fe2000f8e00ff */
[----:B------:R-:W-:Y:S04]  /*4690*/  MOV R41, UR5 ;  /* 0x0000000500297c02 */ /* 0x000fe80008000f00 */
[----:B------:R-:W3:Y:S01]  /*46a0*/  @!UP1 LDCU UR4, c[0x0][0x880] ;  /* 0x00011000ff0497ac */ /* 0x000ee20008000800 */
[----:B--2---:R4:W5:Y:S02]  /*46b0*/  @P1 LDG.E R40, desc[UR8][R40.64] ;  /* 0x0000000828281981 */ /* 0x004964000c1e1900 */
[----:B---34-:R-:W-:Y:S07]  /*46c0*/  @!P1 IMAD.U32 R40, RZ, RZ, UR4 ;  /* 0x00000004ff289e24 */ /* 0x018fee000f8e00ff */
.L_x_80:
[----:B-----5:R-:W-:Y:S01]  /*46d0*/  @!P0 ISETP.EQ.AND P2, PT, R40, RZ, PT ;  /* 0x000000ff2800820c */ /* 0x020fe20003f42270 */
[----:B------:R-:W-:Y:S01]  /*46e0*/  @!UPT UIADD3 URZ, UPT, UPT, URZ, URZ, URZ ;  /* 0x000000fffffff290 */ /* 0x000fe2000fffe0ff */
[----:B------:R-:W-:Y:S11]  /*46f0*/  @!P0 BRA `(.L_x_81) ;  /* 0x0000000000148947 */ /* 0x000ff60003800000 */
[----:B------:R-:W-:Y:S02]  /*4700*/  LOP3.LUT P0, RZ, R74, 0xff, RZ, 0xc0, !PT ;  /* 0x000000ff4aff7812 */ /* 0x000fe4000780c0ff */
[----:B------:R-:W-:Y:S04]  /*4710*/  PLOP3.LUT P2, PT, PT, PT, UP1, 0x80, 0x8 ;  /* 0x000000000008781c */ /* 0x000fe80003f4f018 */
[----:B------:R-:W-:Y:S07]  /*4720*/  PLOP3.LUT P2, PT, P2, PT, PT, 0x8, 0x80 ;  /* 0x000000000080781c */ /* 0x000fee000174e170 */
[----:B------:R-:W-:Y:S11]  /*4730*/  @P0 ISETP.EQ.AND P2, PT, R40, RZ, PT ;  /* 0x000000ff2800020c */ /* 0x000ff60003f42270 */
[----:B------:R-:W-:Y:S02]  /*4740*/  @!UPT UIADD3 URZ, UPT, UPT, URZ, URZ, URZ ;  /* 0x000000fffffff290 */ /* 0x000fe4000fffe0ff */
.L_x_81:
[----:B------:R-:W3:Y:S01]  /*4750*/  SYNCS.PHASECHK.TRANS64.TRYWAIT P0, [UR21+0x60], R4 ;  /* 0x00006004ff0075a7 */ /* 0x000ee20008001115 */
[----:B------:R-:W-:Y:S04]  /*4760*/  ELECT P1, URZ, PT ;  /* 0x0000000000ff782f */ /* 0x000fe80003820000 */
[----:B------:R-:W-:Y:S01]  /*4770*/  PLOP3.LUT P1, PT, P2, P1, PT, 0xf2, 0x2f ;  /* 0x00000000002f781c */ /* 0x000fe20001723e72 */
[----:B------:R-:W-:Y:S01]  /*4780*/  @!UPT UIADD3 URZ, UPT, UPT, URZ, URZ, URZ ;  /* 0x000000fffffff290 */ /* 0x000fe2000fffe0ff */
[----:B---3--:R-:W-:Y:S11]  /*4790*/  @!P0 BRA `(.L_x_82) ;  /* 0x0000003800148947 */ /* 0x008ff60003800000 */
.L_x_145:
[----:B--2---:R-:W-:Y:S01]  /*47a0*/  @!P1 IADD3 R2, P0, PT, R12, 0x580, RZ ;  /* 0x000005800c029810 */ /* 0x004fe20007f1e0ff */
[----:B------:R-:W-:Y:S01]  /*47b0*/  VOTEU.ALL UP0, P1 ;  /* 0x0000000000ff7886 */ /* 0x000fe20000800000 */
[----:B------:R-:W-:Y:S01]  /*47c0*/  UMOV UR6, 0x0 ;  /* 0x0000000000067882 */ /* 0x000fe20000000000 */
[----:B------:R-:W-:Y:S01]  /*47d0*/  UMOV UR7, 0x10000000 ;  /* 0x1000000000077882 */ /* 0x000fe20000000000 */
[----:B------:R-:W-:Y:S01]  /*47e0*/  @!P1 R2UR UR5, R2 ;  /* 0x00000000020592ca */ /* 0x000fe200000e0000 */
[----:B------:R-:W-:Y:S01]  /*47f0*/  @!P1 IMAD.X R0, RZ, RZ, R13, P0 ;  /* 0x000000ffff009224 */ /* 0x000fe200000e060d */
[----:B------:R-:W-:Y:S01]  /*4800*/  @!UP0 UIADD3 UR16, UPT, UPT, UR21, 0x200, URZ ;  /* 0x0000020015108890 */ /* 0x000fe2000fffe0ff */
[----:B------:R-:W-:Y:S01]  /*4810*/  VIADD R10, R10, 0x1 ;  /* 0x000000010a0a7836 */ /* 0x000fe20000000000 */
[----:B------:R-:W-:Y:S01]  /*4820*/  VOTEU.ALL UP0, P1 ;  /* 0x0000000000ff7886 */ /* 0x000fe20000800000 */
[----:B------:R-:W-:Y:S01]  /*4830*/  UMOV UR20, UR36 ;  /* 0x0000002400147c82 */ /* 0x000fe20008000000 */
[----:B------:R-:W-:Y:S01]  /*4840*/  @!P1 R2UR UR4, R0 ;  /* 0x00000000000492ca */ /* 0x000fe200000e0000 */
[----:B------:R-:W-:Y:S06]  /*4850*/  @!P1 IMAD.MOV.U32 R0, RZ, RZ, 0x1000 ;  /* 0x00001000ff009424 */ /* 0x000fec00078e00ff */
[----:B------:R-:W-:Y:S06]  /*4860*/  IMAD.U32 R6, RZ, RZ, UR5 ;  /* 0x00000005ff067e24 */ /* 0x000fec000f8e00ff */
[----:B------:R-:W-:Y:S01]  /*4870*/  IMAD.U32 R7, RZ, RZ, UR4 ;  /* 0x00000004ff077e24 */ /* 0x000fe2000f8e00ff */
[----:B------:R-:W-:Y:S04]  /*4880*/  @!P1 R2UR UR4, R6 ;  /* 0x00000000060492ca */ /* 0x000fe800000e0000 */
[----:B------:R-:W-:Y:S11]  /*4890*/  @!P1 R2UR UR5, R7 ;  /* 0x00000000070592ca */ /* 0x000ff600000e0000 */
[----:B------:R-:W-:Y:S02]  /*48a0*/  @!UPT UIADD3 URZ, UPT, UPT, URZ, URZ, URZ ;  /* 0x000000fffffff290 */ /* 0x000fe4000fffe0ff */
[----:B------:R2:W-:Y:S01]  /*48b0*/  @!UP0 UTMALDG.3D [UR16], [UR4], desc[UR6] ;  /* 0x00000610040085b4 */ /* 0x0005e20008011000 */
[----:B------:R3:W-:Y:S01]  /*48c0*/  @!P1 SYNCS.ARRIVE.TRANS64.RED.A0TR RZ, [UR21+0x50], R0 ;  /* 0x00005000ffff99a7 */ /* 0x0007e20008300415 */
[----:B--2---:R-:W-:Y:S09]  /*48d0*/  UPRMT UR4, UR45, 0x654, UR17 ;  /* 0x000006542d047896 */ /* 0x004ff20008000011 */
[----:B------:R-:W-:Y:S01]  /*48e0*/  SYNCS.ARRIVE.TRANS64.RED.A1T0 RZ, [UR4], RZ ;  /* 0x000000ffffff79a7 */ /* 0x000fe20008100404 */
[----:B------:R-:W2:Y:S02]  /*48f0*/  SYNCS.PHASECHK.TRANS64.TRYWAIT P0, [UR21+0x68], R4 ;  /* 0x00006804ff0075a7 */ /* 0x000ea40008001115 */
[----:B--23--:R-:W-:Y:S05]  /*4900*/  @!P0 BRA `(.L_x_83) ;  /* 0x0000003400d08947 */ /* 0x00cfea0003800000 */
.L_x_147:
[----:B------:R-:W-:Y:S01]  /*4910*/  @!P1 IADD3 R2, P0, PT, R12, 0x580, RZ ;  /* 0x000005800c029810 */ /* 0x000fe20007f1e0ff */
[----:B------:R-:W-:Y:S01]  /*4920*/  VOTEU.ALL UP0, P1 ;  /* 0x0000000000ff7886 */ /* 0x000fe20000800000 */
[----:B------:R-:W-:Y:S01]  /*4930*/  UMOV UR6, 0x0 ;  /* 0x0000000000067882 */ /* 0x000fe20000000000 */
[----:B------:R-:W-:Y:S01]  /*4940*/  UMOV UR7, 0x10000000 ;  /* 0x1000000000077882 */ /* 0x000fe20000000000 */
[----:B------:R-:W-:Y:S01]  /*4950*/  @!P1 R2UR UR5, R2 ;  /* 0x00000000020592ca */ /* 0x000fe200000e0000 */
[----:B--2---:R-:W-:Y:S01]  /*4960*/  @!P1 IMAD.X R0, RZ, RZ, R13, P0 ;  /* 0x000000ffff009224 */ /* 0x004fe200000e060d */
[----:B------:R-:W-:Y:S01]  /*4970*/  @!UP0 UIADD3 UR10, UPT, UPT, UR18, 0x40, URZ ;  /* 0x00000040120a8890 */ /* 0x000fe2000fffe0ff */
[----:B------:R-:W-:Y:S01]  /*4980*/  R2UR UR16, R76 ;  /* 0x000000004c1072ca */ /* 0x000fe200000e0000 */
[----:B------:R-:W-:Y:S01]  /*4990*/  @!UP0 UIADD3 UR8, UPT, UPT, UR21, 0x1200, URZ ;  /* 0x0000120015088890 */ /* 0x000fe2000fffe0ff */
[----:B------:R-:W-:Y:S01]  /*49a0*/  ISETP.NE.AND P0, PT, R10, 0x2, PT ;  /* 0x000000020a00780c */ /* 0x000fe20003f05270 */
[----:B------:R-:W-:Y:S01]  /*49b0*/  @!UP0 UIADD3 UR9, UPT, UPT, UR21, 0x58, URZ ;  /* 0x0000005815098890 */ /* 0x000fe2000fffe0ff */
[----:B------:R-:W-:Y:S01]  /*49c0*/  @!P1 R2UR UR4, R0 ;  /* 0x00000000000492ca */ /* 0x000fe200000e0000 */
[----:B------:R-:W-:Y:S01]  /*49d0*/  VOTEU.ALL UP0, P1 ;  /* 0x0000000000ff7886 */ /* 0x000fe20000800000 */
[----:B------:R-:W-:Y:S01]  /*49e0*/  UMOV UR11, UR19 ;  /* 0x00000013000b7c82 */ /* 0x000fe20008000000 */
[----:B------:R-:W-:Y:S01]  /*49f0*/  UMOV UR12, UR36 ;  /* 0x00000024000c7c82 */ /* 0x000fe20008000000 */
[----:B------:R-:W-:Y:S01]  /*4a00*/  SEL R0, RZ, 0x1, P0 ;  /* 0x00000001ff007807 */ /* 0x000fe20000000000 */
[----:B------:R-:W-:Y:S01]  /*4a10*/  UIADD3 UR26, UPT, UPT, UR13, UR63, URZ ;  /* 0x0000003f0d1a7290 */ /* 0x000fe2000fffe0ff */
[----:B------:R-:W-:Y:S01]  /*4a20*/  IMAD.U32 R4, RZ, RZ, UR5 ;  /* 0x00000005ff047e24 */ /* 0x000fe2000f8e00ff */
[----:B------:R-:W-:Y:S01]  /*4a30*/  LOP3.LUT R11, R11, 0x1, RZ, 0x3c, !PT ;  /* 0x000000010b0b7812 */ /* 0x000fe200078e3cff */
[----:B------:R-:W-:Y:S01]  /*4a40*/  UMOV UR36, UR27 ;  /* 0x0000001b00247c82 */ /* 0x000fe20008000000 */
[----:B------:R-:W-:Y:S01]  /*4a50*/  LOP3.LUT R9, R9, R0, RZ, 0x3c, !PT ;  /* 0x0000000009097212 */ /* 0x000fe200078e3cff */
[----:B------:R-:W-:Y:S01]  /*4a60*/  UIADD3 UR20, UPT, UPT, UR14, UR16, URZ ;  /* 0x000000100e147290 */ /* 0x000fe2000fffe0ff */
[----:B------:R-:W-:Y:S01]  /*4a70*/  SEL R10, R10, RZ, P0 ;  /* 0x000000ff0a0a7207 */ /* 0x000fe20000000000 */
[----:B------:R-:W-:Y:S01]  /*4a80*/  UPLOP3.LUT UP4, UPT, UPT, UPT, UPT, 0x80, 0x8 ;  /* 0x000000000008789c */ /* 0x000fe20003f8f070 */
[----:B------:R-:W-:Y:S01]  /*4a90*/  IMAD.U32 R5, RZ, RZ, UR4 ;  /* 0x00000004ff057e24 */ /* 0x000fe2000f8e00ff */
[----:B------:R-:W-:Y:S04]  /*4aa0*/  @!P1 R2UR UR4, R4 ;  /* 0x00000000040492ca */ /* 0x000fe800000e0000 */
[----:B------:R-:W-:Y:S11]  /*4ab0*/  @!P1 R2UR UR5, R5 ;  /* 0x00000000050592ca */ /* 0x000ff600000e0000 */
[----:B------:R-:W-:Y:S02]  /*4ac0*/  @!UPT UIADD3 URZ, UPT, UPT, URZ, URZ, URZ ;  /* 0x000000fffffff290 */ /* 0x000fe4000fffe0ff */
[----:B------:R2:W-:Y:S01]  /*4ad0*/  @!UP0 UTMALDG.3D [UR8], [UR4], desc[UR6] ;  /* 0x00000608040085b4 */ /* 0x0005e20008011000 */
[----:B------:R2:W-:Y:S01]  /*4ae0*/  @!P1 SYNCS.ARRIVE.TRANS64.RED.A0TR RZ, [UR21+0x58], R3 ;  /* 0x00005803ffff99a7 */ /* 0x0005e20008300415 */
[----:B------:R-:W-:Y:S01]  /*4af0*/  SYNCS.ARRIVE.TRANS64.RED.A1T0 RZ, [UR38], RZ ;  /* 0x000000ffffff79a7 */ /* 0x000fe20008100426 */
[----:B------:R-:W-:Y:S05]  /*4b00*/  BRA.U UP2, `(.L_x_84) ;  /* 0xfffffff5020c7547 */ /* 0x000fea000b83ffff */
[----:B------:R-:W-:-:S04]  /*4b10*/  SHF.L.U32 R2, R11, 0x1f, RZ ;  /* 0x0000001f0b027819 */ /* 0x000fc800000006ff */
[----:B------:R-:W3:Y:S02]  /*4b20*/  SYNCS.PHASECHK.TRANS64.TRYWAIT P0, [UR21+0x60], R2 ;  /* 0x00006002ff0075a7 */ /* 0x000ee40008001115 */
[----:B---3--:R-:W-:Y:S05]  /*4b30*/  @!P0 BRA `(.L_x_85) ;  /* 0x00000034005c8947 */ /* 0x008fea0003800000 */
.L_x_149:
[----:B---3--:R-:W-:-:S07]  /*4b40*/  MOV R0, UR21 ;  /* 0x0000001500007c02 */ /* 0x008fce0008000f00 */
.L_x_86:
[----:B---3--:R-:W-:-:S04]  /*4b50*/  SHF.L.U32 R2, R11, 0x1f, RZ ;  /* 0x0000001f0b027819 */ /* 0x008fc800000006ff */
[----:B------:R3:W4:Y:S03]  /*4b60*/  SYNCS.PHASECHK.TRANS64.TRYWAIT P0, [R0+URZ+0x68], R2 ;  /* 0x00006802000075a7 */ /* 0x00072600080011ff */
[----:B----4-:R-:W-:Y:S05]  /*4b70*/  @!P0 NANOSLEEP.SYNCS 0x989680 ;  /* 0x009896800000895d */ /* 0x010fea0003900000 */
[----:B------:R-:W4:Y:S02]  /*4b80*/  @!P0 SYNCS.PHASECHK.TRANS64 P0, [R0+URZ+0x68], R2 ;  /* 0x00006802000085a7 */ /* 0x000f2400080010ff */
[----:B-12-4-:R-:W-:Y:S05]  /*4b90*/  @P0 EXIT ;  /* 0x000000000000094d */ /* 0x016fea0003800000 */
[----:B------:R-:W-:Y:S05]  /*4ba0*/  BRA `(.L_x_86) ;  /* 0xfffffffc00e87947 */ /* 0x000fea000383ffff */
.L_x_75:
[----:B------:R-:W-:-:S06]  /*4bb0*/  UISETP.GE.AND UP0, UPT, UR18, 0x4, UPT ;  /* 0x000000041200788c */ /* 0x000fcc000bf06270 */
[----:B------:R-:W-:-:S13]  /*4bc0*/  PLOP3.LUT P0, PT, PT, PT, UP0, 0x80, 0x8 ;  /* 0x000000000008781c */ /* 0x000fda0003f0f008 */
[----:B-1----:R-:W-:Y:S05]  /*4bd0*/  @!P0 EXIT ;  /* 0x000000000000894d */ /* 0x002fea0003800000 */
[----:B------:R-:W-:Y:S01]  /*4be0*/  BAR.SYNC.DEFER_BLOCKING 0x6, 0xa0 ;  /* 0x0182800000007b1d */ /* 0x000fe20000010000 */
[C---:B------:R-:W-:Y:S01]  /*4bf0*/  IMAD.SHL.U32 R7, R84.reuse, 0x40, RZ ;  /* 0x0000004054077824 */ /* 0x040fe200078e00ff */
[C---:B------:R-:W-:Y:S01]  /*4c00*/  LOP3.LUT R86, R84.reuse, 0x60, RZ, 0xc0, !PT ;  /* 0x0000006054567812 */ /* 0x040fe200078ec0ff */
[C---:B------:R-:W-:Y:S01]  /*4c10*/  IMAD.SHL.U32 R4, R84.reuse, 0x20, RZ ;  /* 0x0000002054047824 */ /* 0x040fe200078e00ff */
[----:B------:R-:W-:Y:S01]  /*4c20*/  CS2R R82, SRZ ;  /* 0x0000000000527805 */ /* 0x000fe2000001ff00 */
[C---:B------:R-:W-:Y:S01]  /*4c30*/  IMAD.SHL.U32 R5, R84.reuse, 0x8, RZ ;  /* 0x0000000854057824 */ /* 0x040fe200078e00ff */
[----:B------:R-:W-:Y:S02]  /*4c40*/  UMOV UR44, 0x400 ;  /* 0x00000400002c7882 */ /* 0x000fe40000000000 */
[----:B------:R-:W1:Y:S01]  /*4c50*/  LDC.64 R72, c[0x0][0x8b0] ;  /* 0x00022c00ff487b82 */ /* 0x000e620000000a00 */
[----:B------:R-:W-:Y:S01]  /*4c60*/  ULEA UR44, UR45, UR44, 0x18 ;  /* 0x0000002c2d2c7291 */ /* 0x000fe2000f8ec0ff */
[----:B------:R-:W-:Y:S01]  /*4c70*/  LOP3.LUT R6, R7, 0x180, RZ, 0xc0, !PT ;  /* 0x0000018007067812 */ /* 0x000fe200078ec0ff */
[----:B------:R-:W-:Y:S01]  /*4c80*/  IMAD.U32 R37, R84, 0x10000, RZ ;  /* 0x0001000054257824 */ /* 0x000fe200078e00ff */
[----:B------:R-:W-:Y:S01]  /*4c90*/  LOP3.LUT R4, R4, 0xc00, RZ, 0xc0, !PT ;  /* 0x00000c0004047812 */ /* 0x000fe200078ec0ff */
[----:B------:R-:W-:Y:S01]  /*4ca0*/  UIADD3 UR4, UPT, UPT, UR44, 0x2200, URZ ;  /* 0x000022002c047890 */ /* 0x000fe2000fffe0ff */
[----:B------:R-:W-:Y:S01]  /*4cb0*/  LOP3.LUT R5, R6, 0x30, R5, 0xf8, !PT ;  /* 0x0000003006057812 */ /* 0x000fe200078ef805 */
[----:B------:R-:W-:Y:S01]  /*4cc0*/  IMAD.SHL.U32 R6, R84, 0x2, RZ ;  /* 0x0000000254067824 */ /* 0x000fe200078e00ff */
[----:B------:R-:W2:Y:S01]  /*4cd0*/  LDC.64 R70, c[0x0][0x8a8] ;  /* 0x00022a00ff467b82 */ /* 0x000ea20000000a00 */
[----:B------:R-:W-:Y:S01]  /*4ce0*/  LOP3.LUT R4, R4, 0x40, R7, 0xf8, !PT ;  /* 0x0000004004047812 */ /* 0x000fe200078ef807 */
[----:B------:R-:W-:Y:S01]  /*4cf0*/  IMAD.MOV.U32 R36, RZ, RZ, RZ ;  /* 0x000000ffff247224 */ /* 0x000fe200078e00ff */
[----:B------:R-:W-:Y:S01]  /*4d00*/  LOP3.LUT R37, R37, 0x600000, RZ, 0xc0, !PT ;  /* 0x0060000025257812 */ /* 0x000fe200078ec0ff */
[----:B------:R-:W-:Y:S01]  /*4d10*/  IMAD.MOV.U32 R78, RZ, RZ, RZ ;  /* 0x000000ffff4e7224 */ /* 0x000fe200078e00ff */
[----:B------:R-:W-:-:S02]  /*4d20*/  LOP3.LUT R84, R84, 0x2, RZ, 0xc0, !PT ;  /* 0x0000000254547812 */ /* 0x000fc400078ec0ff */
[----:B------:R-:W-:Y:S02]  /*4d30*/  CS2R R80, SRZ ;  /* 0x0000000000507805 */ /* 0x000fe4000001ff00 */
[----:B------:R-:W-:Y:S01]  /*4d40*/  LOP3.LUT R5, R5, 0x20, R6, 0x78, !PT ;  /* 0x0000002005057812 */ /* 0x000fe200078e7806 */
[----:B------:R-:W-:Y:S01]  /*4d50*/  IMAD.U32 R85, RZ, RZ, UR4 ;  /* 0x00000004ff557e24 */ /* 0x000fe2000f8e00ff */
[----:B------:R-:W3:Y:S01]  /*4d60*/  LDS R0, [UR44+0x130] ;  /* 0x0001302cff007984 */ /* 0x000ee20008000800 */
[----:B------:R-:W-:Y:S01]  /*4d70*/  LOP3.LUT R4, R4, 0x200, R7, 0xf8, !PT ;  /* 0x0000020004047812 */ /* 0x000fe200078ef807 */
[----:B------:R-:W-:Y:S01]  /*4d80*/  IMAD.MOV R79, RZ, RZ, -R84 ;  /* 0x000000ffff4f7224 */ /* 0x000fe200078e0a54 */
[----:B------:R-:W4:Y:S02]  /*4d90*/  LDCU UR58, c[0x0][0x370] ;  /* 0x00006e00ff3a77ac */ /* 0x000f240008000800 */
[----:B------:R-:W-:Y:S01]  /*4da0*/  LOP3.LUT R69, R4, R5, RZ, 0xfc, !PT ;  /* 0x0000000504457212 */ /* 0x000fe200078efcff */
[----:B------:R-:W1:Y:S01]  /*4db0*/  LDCU UR43, c[0x0][0xb0c] ;  /* 0x00016180ff2b77ac */ /* 0x000e620008000800 */
[----:B------:R-:W1:Y:S01]  /*4dc0*/  LDCU UR39, c[0x0][0xb30] ;  /* 0x00016600ff2777ac */ /* 0x000e620008000800 */
[----:B------:R-:W1:Y:S01]  /*4dd0*/  LDCU.64 UR56, c[0x0][0x888] ;  /* 0x00011100ff3877ac */ /* 0x000e620008000a00 */
[----:B------:R-:W1:Y:S01]  /*4de0*/  LDCU.64 UR40, c[0x0][0xb28] ;  /* 0x00016500ff2877ac */ /* 0x000e620008000a00 */
[----:B------:R-:W1:Y:S01]  /*4df0*/  LDCU.64 UR60, c[0x0][0x890] ;  /* 0x00011200ff3c77ac */ /* 0x000e620008000a00 */
[----:B------:R-:W1:Y:S01]  /*4e00*/  LDCU.128 UR52, c[0x0][0xb10] ;  /* 0x00016200ff3477ac */ /* 0x000e620008000c00 */
[----:B------:R-:W1:Y:S01]  /*4e10*/  LDCU UR47, c[0x0][0x374] ;  /* 0x00006e80ff2f77ac */ /* 0x000e620008000800 */
[----:B------:R-:W-:Y:S01]  /*4e20*/  UIADD3 UR62, UPT, UPT, UR44, 0x200, URZ ;  /* 0x000002002c3e7890 */ /* 0x000fe2000fffe0ff */
[----:B-1234-:R-:W-:-:S11]  /*4e30*/  IMAD.IADD R37, R0, 0x1, R37 ;  /* 0x0000000100257824 */ /* 0x01efd600078e0225 */
.L_x_112:
[----:B------:R-:W-:Y:S02]  /*4e40*/  LEA R3, R78, UR44, 0x3 ;  /* 0x0000002c4e037c11 */ /* 0x000fe4000f8e18ff */
[----:B------:R-:W-:Y:S02]  /*4e50*/  SHF.L.U32 R0, R82, 0x1f, RZ ;  /* 0x0000001f52007819 */ /* 0x000fe400000006ff */
[----:B-1----:R-:W-:Y:S02]  /*4e60*/  LEA R4, R78, UR44, 0x4 ;  /* 0x0000002c4e047c11 */ /* 0x002fe4000f8e20ff */
[----:B------:R-:W1:Y:S02]  /*4e70*/  SYNCS.PHASECHK.TRANS64.TRYWAIT P0, [R3+URZ+0x80], R0 ;  /* 0x00008000030075a7 */ /* 0x000e6400080011ff */
[----:B-1----:R-:W-:Y:S05]  /*4e80*/  @!P0 BRA `(.L_x_87) ;  /* 0x0000003000a08947 */ /* 0x002fea0003800000 */
.L_x_150:
        /* <DEDUP_REMOVED lines=8> */
[----:B--2---:R-:W-:Y:S11]  /*4f10*/  LOP3.LUT P0, RZ, R6, 0x1, RZ, 0xc0, !PT ;  /* 0x0000000106ff7812 */ /* 0x004ff6000780c0ff */
[----:B------:R-:W-:Y:S02]  /*4f20*/  @!UPT UIADD3 URZ, UPT, UPT, URZ, URZ, URZ ;  /* 0x000000fffffff290 */ /* 0x000fe4000fffe0ff */
[----:B---3--:R-:W-:Y:S01]  /*4f30*/  VOTEU.ANY UP1, P0 ;  /* 0x0000000000ff7886 */ /* 0x008fe20000020100 */
[----:B------:R-:W-:Y:S01]  /*4f40*/  PLOP3.LUT P0, PT, PT, PT, UP1, 0x80, 0x8 ;  /* 0x000000000008781c */ /* 0x000fe20003f0f018 */
[----:B------:R-:W-:Y:S11]  /*4f50*/  UP2UR UR46, UPR, URZ, 0x2 ;  /* 0x00000002ff2e7883 */ /* 0x000ff60008000000 */
[----:B------:R-:W-:Y:S01]  /*4f60*/  @!UPT UIADD3 URZ, UPT, UPT, URZ, URZ, URZ ;  /* 0x000000fffffff290 */ /* 0x000fe2000fffe0ff */
[----:B-1----:R-:W-:Y:S02]  /*4f70*/  @P0 SHF.R.U32.HI R0, RZ, 0x10, R5 ;  /* 0x00000010ff000819 */ /* 0x002fe40000011605 */
        /* <DEDUP_REMOVED lines=12> */
[----:B------:R-:W2:Y:S01]  /*5040*/  LDCU UR12, c[0x0][0xb20] ;  /* 0x00016400ff0c77ac */ /* 0x000ea20008000800 */
[----:B------:R-:W-:Y:S02]  /*5050*/  UIMAD.WIDE.U32 UR4, UR47, UR55, URZ ;  /* 0x000000372f0472a5 */ /* 0x000fe4000f8e00ff */
[----:B------:R-:W-:Y:S02]  /*5060*/  UIMAD.WIDE.U32 UR6, UR58, UR52, URZ ;  /* 0x000000343a0672a5 */ /* 0x000fe4000f8e00ff */
[----:B------:R-:W-:Y:S02]  /*5070*/  UISETP.NE.AND UP0, UPT, UR54, 0x1, UPT ;  /* 0x000000013600788c */ /* 0x000fe4000bf05270 */
[----:B------:R-:W-:Y:S02]  /*5080*/  UIMAD.WIDE.U32 UR8, UR37, UR55, URZ ;  /* 0x00000037250872a5 */ /* 0x000fe4000f8e00ff */
[----:B------:R-:W-:Y:S02]  /*5090*/  UIMAD.WIDE.U32 UR10, UR38, UR52, URZ ;  /* 0x00000034260a72a5 */ /* 0x000fe4000f8e00ff */
[----:B------:R-:W-:Y:S02]  /*50a0*/  UISETP.NE.AND UP1, UPT, UR43, 0x1, UPT ;  /* 0x000000012b00788c */ /* 0x000fe4000bf25270 */
[----:B------:R-:W-:Y:S01]  /*50b0*/  UISETP.NE.AND UP2, UPT, UR42, 0x1, UPT ;  /* 0x000000012a00788c */ /* 0x000fe2000bf45270 */
[----:B------:R-:W-:Y:S02]  /*50c0*/  UMOV UR4, UR5 ;  /* 0x0000000500047c82 */ /* 0x000fe40008000000 */
[----:B--2---:R-:W-:Y:S03]  /*50d0*/  USHF.R.U32.HI UR5, URZ, UR12, UR4 ;  /* 0x0000000cff057299 */ /* 0x004fe60008011604 */
[----:B------:R-:W-:Y:S02]  /*50e0*/  UMOV UR4, UR7 ;  /* 0x0000000700047c82 */ /* 0x000fe40008000000 */
[----:B------:R-:W-:Y:S02]  /*50f0*/  USHF.R.U32.HI UR7, URZ, UR53, UR4 ;  /* 0x00000035ff077299 */ /* 0x000fe40008011604 */
[----:B------:R-:W-:Y:S02]  /*5100*/  USEL UR4, UR47, UR5, !UP0 ;  /* 0x000000052f047287 */ /* 0x000fe4000c000000 */
[----:B------:R-:W-:Y:S01]  /*5110*/  USEL UR7, UR58, UR7, !UP1 ;  /* 0x000000073a077287 */ /* 0x000fe2000c800000 */
[----:B------:R-:W-:Y:S01]  /*5120*/  UMOV UR5, UR9 ;  /* 0x0000000900057c82 */ /* 0x000fe20008000000 */
[----:B------:R-:W-:Y:S02]  /*5130*/  UIMAD.WIDE.U32 UR8, UR4, UR40, URZ ;  /* 0x00000028040872a5 */ /* 0x000fe4000f8e00ff */
[----:B------:R-:W-:Y:S03]  /*5140*/  USHF.R.U32.HI UR6, URZ, UR12, UR5 ;  /* 0x0000000cff067299 */ /* 0x000fe60008011605 */
[----:B------:R-:W-:Y:S01]  /*5150*/  UMOV UR5, UR11 ;  /* 0x0000000b00057c82 */ /* 0x000fe20008000000 */
[----:B------:R-:W-:Y:S02]  /*5160*/  UIMAD.WIDE.U32 UR10, UR7, UR40, URZ ;  /* 0x00000028070a72a5 */ /* 0x000fe4000f8e00ff */
[----:B------:R-:W-:Y:S02]  /*5170*/  USHF.R.U32.HI UR12, URZ, UR53, UR5 ;  /* 0x00000035ff0c7299 */ /* 0x000fe40008011605 */
[----:B------:R-:W-:Y:S01]  /*5180*/  USEL UR6, UR37, UR6, !UP0 ;  /* 0x0000000625067287 */ /* 0x000fe2000c000000 */
[----:B------:R-:W-:Y:S02]  /*5190*/  UMOV UR5, UR9 ;  /* 0x0000000900057c82 */ /* 0x000fe40008000000 */
[----:B------:R-:W-:Y:S01]  /*51a0*/  UMOV UR10, UR11 ;  /* 0x0000000b000a7c82 */ /* 0x000fe20008000000 */
[----:B------:R-:W-:Y:S02]  /*51b0*/  @UP2 USHF.R.U32.HI UR4, URZ, UR41, UR5 ;  /* 0x00000029ff042299 */ /* 0x000fe40008011605 */
[----:B------:R-:W-:Y:S02]  /*51c0*/  @UP2 USHF.R.U32.HI UR7, URZ, UR41, UR10 ;  /* 0x00000029ff072299 */ /* 0x000fe4000801160a */
[----:B------:R-:W-:Y:S02]  /*51d0*/  UIMAD UR4, UR42, UR4, URZ ;  /* 0x000000042a0472a4 */ /* 0x000fe4000f8e02ff */
[----:B------:R-:W-:Y:S02]  /*51e0*/  UIMAD.WIDE.U32 UR10, UR6, UR40, URZ ;  /* 0x00000028060a72a5 */ /* 0x000fe4000f8e00ff */
[----:B------:R-:W-:Y:S02]  /*51f0*/  USEL UR5, UR38, UR12, !UP1 ;  /* 0x0000000c26057287 */ /* 0x000fe4000c800000 */
[----:B------:R-:W-:Y:S02]  /*5200*/  UIMAD UR8, UR42, UR7, URZ ;  /* 0x000000072a0872a4 */ /* 0x000fe4000f8e02ff */
[----:B------:R-:W-:Y:S03]  /*5210*/  UISETP.GE.AND UP0, UPT, UR6, UR4, UPT ;  /* 0x000000040600728c */ /* 0x000fe6000bf06270 */
[----:B------:R-:W-:Y:S01]  /*5220*/  UMOV UR4, UR11 ;  /* 0x0000000b00047c82 */ /* 0x000fe20008000000 */
[----:B------:R-:W-:Y:S02]  /*5230*/  UISETP.GE.OR UP0, UPT, UR5, UR8, UP0 ;  /* 0x000000080500728c */ /* 0x000fe40008706670 */
[----:B------:R-:W-:Y:S02]  /*5240*/  USHF.R.U32.HI UR4, URZ, UR41, UR4 ;  /* 0x00000029ff047299 */ /* 0x000fe40008011604 */
[----:B------:R-:W-:Y:S02]  /*5250*/  UIMAD.WIDE.U32 UR8, UR5, UR40, URZ ;  /* 0x00000028050872a5 */ /* 0x000fe4000f8e00ff */
[----:B------:R-:W-:Y:S02]  /*5260*/  USEL UR11, UR6, UR4, !UP2 ;  /* 0x00000004060b7287 */ /* 0x000fe4000d000000 */
[----:B------:R-:W-:Y:S02]  /*5270*/  UIADD3 UR8, UPT, UPT, -UR5, URZ, URZ ;  /* 0x000000ff05087290 */ /* 0x000fe4000fffe1ff */
[----:B------:R-:W-:Y:S01]  /*5280*/  UIADD3 UR10, UPT, UPT, -UR11, URZ, URZ ;  /* 0x000000ff0b0a7290 */ /* 0x000fe2000fffe1ff */
[----:B------:R-:W-:Y:S01]  /*5290*/  @!UP0 UMOV UR4, UR9 ;  /* 0x0000000900048c82 */ /* 0x000fe20008000000 */
[----:B------:R-:W-:Y:S02]  /*52a0*/  UIADD3 UR9, UPT, UPT, -UR6, URZ, URZ ;  /* 0x000000ff06097290 */ /* 0x000fe4000fffe1ff */
[----:B------:R-:W-:Y:S02]  /*52b0*/  @!UP0 USHF.R.U32.HI UR4, URZ, UR41, UR4 ;  /* 0x00000029ff048299 */ /* 0x000fe40008011604 */
[----:B------:R-:W-:Y:S02]  /*52c0*/  UIMAD UR10, UR42, UR10, UR6 ;  /* 0x0000000a2a0a72a4 */ /* 0x000fe4000f8e0206 */
[----:B------:R-:W-:Y:S04]  /*52d0*/  @!UP0 USEL UR4, UR5, UR4, !UP2 ;  /* 0x0000000405048287 */ /* 0x000fe8000d000000 */
[----:B------:R-:W-:Y:S02]  /*52e0*/  @!UP0 UIMAD UR10, UR7, UR10, UR4 ;  /* 0x0000000a070a82a4 */ /* 0x000fe4000f8e0204 */
[----:B------:R-:W-:Y:S02]  /*52f0*/  @!UP0 UIADD3 UR11, UPT, UPT, UR11, -UR4, URZ ;  /* 0x800000040b0b8290 */ /* 0x000fe4000fffe0ff */
[----:B------:R-:W-:Y:S02]  /*5300*/  UIMAD UR7, UR43, UR8, UR38 ;  /* 0x000000082b0772a4 */ /* 0x000fe4000f8e0226 */
[----:B------:R-:W-:Y:S02]  /*5310*/  @!UP0 UIMAD UR6, UR11, UR42, UR5 ;  /* 0x0000002a0b0682a4 */ /* 0x000fe4000f8e0205 */
[----:B------:R-:W-:Y:S01]  /*5320*/  UIMAD UR4, UR54, UR9, UR37 ;  /* 0x00000009360472a4 */ /* 0x000fe2000f8e0225 */
[----:B------:R-:W-:Y:S02]  /*5330*/  @!UP0 UMOV UR5, UR10 ;  /* 0x0000000a00058c82 */ /* 0x000fe40008000000 */
[----:B------:R-:W-:Y:S02]  /*5340*/  UIMAD UR38, UR5, UR43, UR7 ;  /* 0x0000002b052672a4 */ /* 0x000fe4000f8e0207 */
[----:B------:R-:W-:Y:S11]  /*5350*/  UIMAD UR37, UR6, UR54, UR4 ;  /* 0x00000036062572a4 */ /* 0x000ff6000f8e0204 */
[----:B------:R-:W-:Y:S01]  /*5360*/  @!UPT UIADD3 URZ, UPT, UPT, URZ, URZ, URZ ;  /* 0x000000fffffff290 */ /* 0x000fe2000fffe0ff */
.L_x_88:
[----:B------:R-:W-:Y:S01]  /*5370*/  UISETP.NE.AND UP0, UPT, UR39, 0x1, UPT ;  /* 0x000000012700788c */ /* 0x000fe2000bf05270 */
[----:B------:R-:W-:Y:S01]  /*5380*/  IADD3 R78, PT, PT, R78, 0x1, RZ ;  /* 0x000000014e4e7810 */ /* 0x000fe20007ffe0ff */
[----:B------:R-:W-:Y:S02]  /*5390*/  USHF.L.U32 UR50, UR20, 0x6, URZ ;  /* 0x0000000614327899 */ /* 0x000fe400080006ff */
[----:B------:R-:W-:Y:S07]  /*53a0*/  USHF.L.U32 UR49, UR26, 0x7, URZ ;  /* 0x000000071a317899 */ /* 0x000fee00080006ff */
[----:B------:R-:W2:Y:S01]  /*53b0*/  @!UP0 LDCU.128 UR12, c[0x0][0xb10] ;  /* 0x00016200ff0c87ac */ /* 0x000ea20008000c00 */
[----:B------:R-:W3:Y:S01]  /*53c0*/  @!UP0 LDCU UR5, c[0x0][0xb0c] ;  /* 0x00016180ff0587ac */ /* 0x000ee20008000800 */
[----:B------:R-:W4:Y:S01]  /*53d0*/  @!UP0 LDCU UR10, c[0x0][0xb20] ;  /* 0x00016400ff0a87ac */ /* 0x000f220008000800 */
[----:B--2---:R-:W-:Y:S02]  /*53e0*/  UIMAD.WIDE.U32 UR8, UR38, UR12, URZ ;  /* 0x0000000c260872a5 */ /* 0x004fe4000f8e00ff */
[----:B------:R-:W-:Y:S02]  /*53f0*/  UIMAD.WIDE.U32 UR6, UR37, UR15, URZ ;  /* 0x0000000f250672a5 */ /* 0x000fe4000f8e00ff */
[----:B------:R-:W-:Y:S03]  /*5400*/  @!UP0 UISETP.NE.AND UP1, UPT, UR14, 0x1, UPT ;  /* 0x000000010e00888c */ /* 0x000fe6000bf25270 */
[----:B------:R-:W-:Y:S01]  /*5410*/  @!UP0 UMOV UR4, UR9 ;  /* 0x0000000900048c82 */ /* 0x000fe20008000000 */
[----:B---3--:R-:W-:Y:S02]  /*5420*/  @!UP0 UISETP.NE.AND UP2, UPT, UR5, 0x1, UPT ;  /* 0x000000010500888c */ /* 0x008fe4000bf45270 */
[----:B------:R-:W-:Y:S01]  /*5430*/  @!UP0 USHF.R.U32.HI UR4, URZ, UR13, UR4 ;  /* 0x0000000dff048299 */ /* 0x000fe20008011604 */
[----:B------:R-:W-:Y:S02]  /*5440*/  @!UP0 UMOV UR6, UR7 ;  /* 0x0000000700068c82 */ /* 0x000fe40008000000 */
[----:B----4-:R-:W-:Y:S02]  /*5450*/  @!UP0 USHF.R.U32.HI UR6, URZ, UR10, UR6 ;  /* 0x0000000aff068299 */ /* 0x010fe40008011606 */
[----:B------:R-:W-:Y:S02]  /*5460*/  @!UP0 USEL UR7, UR38, UR4, !UP2 ;  /* 0x0000000426078287 */ /* 0x000fe4000d000000 */
[----:B------:R-:W-:Y:S04]  /*5470*/  @!UP0 USEL UR6, UR37, UR6, !UP1 ;  /* 0x0000000625068287 */ /* 0x000fe8000c800000 */
[----:B------:R-:W-:Y:S02]  /*5480*/  @!UP0 UIADD3 UR4, UPT, UPT, -UR7, UR6, URZ ;  /* 0x0000000607048290 */ /* 0x000fe4000fffe1ff */
[----:B------:R-:W-:Y:S02]  /*5490*/  @!UP0 UIADD3 UR6, UPT, UPT, UR7, -UR6, URZ ;  /* 0x8000000607068290 */ /* 0x000fe4000fffe0ff */
[----:B------:R-:W-:Y:S02]  /*54a0*/  @!UP0 UIMAD UR38, UR4, UR5, UR38 ;  /* 0x00000005042682a4 */ /* 0x000fe4000f8e0226 */
[----:B------:R-:W-:Y:S02]  /*54b0*/  @!UP0 UIMAD UR37, UR6, UR14, UR37 ;  /* 0x0000000e062582a4 */ /* 0x000fe4000f8e0225 */
[----:B------:R-:W-:Y:S09]  /*54c0*/  ULOP3.LUT UP0, URZ, UR62, 0x1b0, URZ, 0xc0, !UPT ;  /* 0x000001b03eff7892 */ /* 0x000ff2000f80c0ff */
[----:B------:R-:W-:Y:S05]  /*54d0*/  BRA.U !UP0, `(.L_x_89) ;  /* 0x0000000108407547 */ /* 0x000fea000b800000 */
[----:B------:R-:W2:Y:S01]  /*54e0*/  LDCU.64 UR8, c[0x4][0x80] ;  /* 0x01001000ff0877ac */ /* 0x000ea20008000a00 */
[----:B------:R-:W-:Y:S01]  /*54f0*/  MOV R3, 0x0 ;  /* 0x0000000000037802 */ /* 0x000fe20000000f00 */
[----:B------:R-:W-:Y:S02]  /*5500*/  HFMA2 R12, -RZ, RZ, 0, 5.9604644775390625e-08 ;  /* 0x00000001ff0c7431 */ /* 0x000fe400000001ff */
[----:B------:R-:W-:Y:S02]  /*5510*/  IMAD.MOV.U32 R8, RZ, RZ, 0x70 ;  /* 0x00000070ff087424 */ /* 0x000fe400078e00ff */
[----:B------:R-:W-:Y:S01]  /*5520*/  IMAD.MOV.U32 R13, RZ, RZ, RZ ;  /* 0x000000ffff0d7224 */ /* 0x000fe200078e00ff */
[----:B------:R-:W3:Y:S01]  /*5530*/  LDCU.64 UR6, c[0x4][0x88] ;  /* 0x01001100ff0677ac */ /* 0x000ee20008000a00 */
[----:B------:R-:W4:Y:S01]  /*5540*/  LDC.64 R2, c[0x4][R3] ;  /* 0x0100000003027b82 */ /* 0x000f220000000a00 */
[----:B------:R-:W1:Y:S01]  /*5550*/  LDCU.64 UR4, c[0x4][0x8] ;  /* 0x01000100ff0477ac */ /* 0x000e620008000a00 */
[----:B--2---:R-:W-:Y:S01]  /*5560*/  MOV R5, UR9 ;  /* 0x0000000900057c02 */ /* 0x004fe20008000f00 */
[----:B------:R-:W-:Y:S01]  /*5570*/  IMAD.U32 R4, RZ, RZ, UR8 ;  /* 0x00000008ff047e24 */ /* 0x000fe2000f8e00ff */
[----:B---3--:R-:W-:Y:S01]  /*5580*/  MOV R7, UR7 ;  /* 0x0000000700077c02 */ /* 0x008fe20008000f00 */
[----:B------:R-:W-:Y:S01]  /*5590*/  IMAD.U32 R6, RZ, RZ, UR6 ;  /* 0x00000006ff067e24 */ /* 0x000fe2000f8e00ff */
[----:B-1----:R-:W-:Y:S01]  /*55a0*/  MOV R11, UR5 ;  /* 0x00000005000b7c02 */ /* 0x002fe20008000f00 */
[----:B------:R-:W-:Y:S02]  /*55b0*/  IMAD.U32 R10, RZ, RZ, UR4 ;  /* 0x00000004ff0a7e24 */ /* 0x000fe4000f8e00ff */
[----:B------:R-:W-:Y:S07]  /*55c0*/  LEPC R20, `(.L_x_89) ;  /* 0x000000001014794e */ /* 0x000fee0000000000 */
[----:B----45:R-:W-:Y:S05]  /*55d0*/  CALL.ABS.NOINC R2 ;  /* 0x0000000002007343 */ /* 0x030fea0003c00000 */
.L_x_89:
[----:B------:R-:W-:Y:S01]  /*55e0*/  LOP3.LUT P0, RZ, R85, 0x1b0, RZ, 0xc0, !PT ;  /* 0x000001b055ff7812 */ /* 0x000fe2000780c0ff */
[----:B------:R-:W-:Y:S11]  /*55f0*/  BSSY.RECONVERGENT B6, `(.L_x_90) ;  /* 0x0000013000067945 */ /* 0x000ff60003800200 */
[----:B------:R-:W-:Y:S01]  /*5600*/  @!UPT UIADD3 URZ, UPT, UPT, URZ, URZ, URZ ;  /* 0x000000fffffff290 */ /* 0x000fe2000fffe0ff */
[----:B------:R-:W-:Y:S05]  /*5610*/  @!P0 BRA `(.L_x_91) ;  /* 0x0000000000408947 */ /* 0x000fea0003800000 */
        /* <DEDUP_REMOVED lines=16> */
.L_x_91:
[----:B------:R-:W-:Y:S05]  /*5720*/  BSYNC.RECONVERGENT B6 ;  /* 0x0000000000067941 */ /* 0x000fea0003800200 */
.L_x_90:
[----:B------:R-:W-:Y:S01]  /*5730*/  R2UR UR4, R77 ;  /* 0x000000004d0472ca */ /* 0x000fe200000e0000 */
[----:B------:R-:W-:Y:S01]  /*5740*/  UISETP.NE.U32.AND UP0, UPT, UR60, URZ, UPT ;  /* 0x000000ff3c00728c */ /* 0x000fe2000bf05070 */
[----:B------:R-:W-:Y:S02]  /*5750*/  ISETP.NE.U32.AND P4, PT, R72, RZ, PT ;  /* 0x000000ff4800720c */ /* 0x000fe40003f85070 */
[----:B------:R-:W-:Y:S01]  /*5760*/  ISETP.NE.U32.AND P2, PT, RZ, UR56, PT ;  /* 0x00000038ff007c0c */ /* 0x000fe2000bf45070 */
[----:B------:R-:W-:Y:S01]  /*5770*/  UISETP.NE.AND.EX UP1, UPT, UR61, URZ, UPT, UP0 ;  /* 0x000000ff3d00728c */ /* 0x000fe2000bf25300 */
[----:B------:R-:W-:Y:S01]  /*5780*/  ISETP.NE.AND.EX P4, PT, R73, RZ, PT, P4 ;  /* 0x000000ff4900720c */ /* 0x000fe20003f85340 */
[----:B------:R-:W-:Y:S01]  /*5790*/  UPLOP3.LUT UP0, UPT, UPT, UPT, UPT, 0x40, 0x4 ;  /* 0x000000000004789c */ /* 0x000fe20003f0e870 */
[----:B------:R-:W-:Y:S05]  /*57a0*/  ISETP.NE.AND.EX P2, PT, RZ, UR57, PT, P2 ;  /* 0x00000039ff007c0c */ /* 0x000fea000bf45320 */
[----:B------:R-:W-:Y:S06]  /*57b0*/  UISETP.NE.AND UP2, UPT, UR4, URZ, UPT ;  /* 0x000000ff0400728c */ /* 0x000fec000bf45270 */
[----:B------:R-:W-:Y:S05]  /*57c0*/  PLOP3.LUT P1, PT, PT, PT, UP2, 0x80, 0x8 ;  /* 0x000000000008781c */ /* 0x000fea0003f2f028 */
[----:B------:R-:W-:Y:S06]  /*57d0*/  @UP2 UPLOP3.LUT UP0, UPT, UPT, UPT, UP1, 0x80, 0x8 ;  /* 0x000000000008289c */ /* 0x000fec0003f0f010 */
[----:B------:R-:W-:Y:S01]  /*57e0*/  PLOP3.LUT P0, PT, PT, PT, UP0, 0x80, 0x8 ;  /* 0x000000000008781c */ /* 0x000fe20003f0f008 */
[----:B------:R-:W-:Y:S01]  /*57f0*/  @!UPT UIADD3 URZ, UPT, UPT, URZ, URZ, URZ ;  /* 0x000000fffffff290 */ /* 0x000fe2000fffe0ff */
[----:B------:R-:W-:Y:S11]  /*5800*/  BRA.U !UP1, `(.L_x_92) ;  /* 0x00000001093c7547 */ /* 0x000ff6000b800000 */
[----:B------:R-:W-:Y:S01]  /*5810*/  UISETP.NE.U32.AND UP0, UPT, UR56, URZ, UPT ;  /* 0x000000ff3800728c */ /* 0x000fe2000bf05070 */
[----:B-1----:R-:W-:Y:S01]  /*5820*/  HFMA2 R0, -RZ, RZ, 0, 5.9604644775390625e-08 ;  /* 0x00000001ff007431 */ /* 0x002fe200000001ff */
[----:B------:R-:W1:Y:S01]  /*5830*/  LDCU.64 UR8, c[0x0][0x358] ;  /* 0x00006b00ff0877ac */ /* 0x000e620008000a00 */
[----:B------:R-:W-:Y:S01]  /*5840*/  IMAD.MOV.U32 R74, RZ, RZ, 0x1 ;  /* 0x00000001ff4a7424 */ /* 0x000fe200078e00ff */
[----:B------:R-:W-:Y:S06]  /*5850*/  UISETP.NE.AND.EX UP0, UPT, UR57, URZ, UPT, UP0 ;  /* 0x000000ff3900728c */ /* 0x000fec000bf05300 */
[----:B------:R-:W-:Y:S05]  /*5860*/  PLOP3.LUT P3, PT, PT, PT, UP0, 0x80, 0x8 ;  /* 0x000000000008781c */ /* 0x000fea0003f6f008 */
[----:B------:R-:W2:Y:S01]  /*5870*/  @UP0 LDCU.64 UR4, c[0x0][0x888] ;  /* 0x00011100ff0407ac */ /* 0x000ea20008000a00 */
[----:B------:R-:W-:Y:S07]  /*5880*/  @UP0 UIMAD UR6, UR36, UR60, URZ ;  /* 0x0000003c240602a4 */ /* 0x000fee000f8e02ff */
[----:B------:R-:W-:Y:S01]  /*5890*/  @!P3 PRMT R74, R0, 0x7610, R74 ;  /* 0x00007610004ab816 */ /* 0x000fe2000000004a */
[----:B--2---:R-:W-:Y:S06]  /*58a0*/  @UP0 UIMAD.WIDE UR4, UR6, 0x4, UR4 ;  /* 0x00000004060408a5 */ /* 0x004fec000f8e0204 */
[----:B-----5:R-:W-:Y:S01]  /*58b0*/  IMAD.U32 R40, RZ, RZ, UR4 ;  /* 0x00000004ff287e24 */ /* 0x020fe2000f8e00ff */
[----:B------:R-:W-:Y:S04]  /*58c0*/  MOV R41, UR5 ;  /* 0x0000000500297c02 */ /* 0x000fe80008000f00 */
[----:B------:R-:W2:Y:S01]  /*58d0*/  @!UP0 LDCU UR4, c[0x0][0x880] ;  /* 0x00011000ff0487ac */ /* 0x000ea20008000800 */
[----:B-1----:R3:W5:Y:S02]  /*58e0*/  @P3 LDG.E R40, desc[UR8][R40.64] ;  /* 0x0000000828283981 */ /* 0x002764000c1e1900 */
[----:B--23--:R-:W-:Y:S02]  /*58f0*/  @!P3 IMAD.U32 R40, RZ, RZ, UR4 ;  /* 0x00000004ff28be24 */ /* 0x00cfe4000f8e00ff */
.L_x_92:
[----:B------:R-:W-:Y:S05]  /*5900*/  @!P4 BRA `(.L_x_93) ;  /* 0x000000000024c947 */ /* 0x000fea0003800000 */
[----:B------:R-:W-:Y:S01]  /*5910*/  ISETP.NE.U32.AND P3, PT, R70, RZ, PT ;  /* 0x000000ff4600720c */ /* 0x000fe20003f65070 */
[----:B------:R-:W2:Y:S03]  /*5920*/  LDCU.64 UR4, c[0x0][0x358] ;  /* 0x00006b00ff0477ac */ /* 0x000ea60008000a00 */
[----:B------:R-:W-:Y:S11]  /*5930*/  ISETP.NE.AND.EX P3, PT, R71, RZ, PT, P3 ;  /* 0x000000ff4700720c */ /* 0x000ff60003f65330 */
[----:B------:R-:W-:Y:S02]  /*5940*/  @!UPT UIADD3 URZ, UPT, UPT, URZ, URZ, URZ ;  /* 0x000000fffffff290 */ /* 0x000fe4000fffe0ff */
[----:B------:R-:W3:Y:S01]  /*5950*/  @P3 LDC.64 R2, c[0x0][0x8a8] ;  /* 0x00022a00ff023b82 */ /* 0x000ee20000000a00 */
[----:B-1----:R-:W-:Y:S04]  /*5960*/  @P3 IMAD R0, R72, UR36, RZ ;  /* 0x0000002448003c24 */ /* 0x002fe8000f8e02ff */
[----:B---3--:R-:W-:Y:S05]  /*5970*/  @P3 IMAD.WIDE R2, R0, 0x4, R2 ;  /* 0x0000000400023825 */ /* 0x008fea00078e0202 */
[----:B--2--5:R2:W5:Y:S02]  /*5980*/  @P3 LDG.E R38, desc[UR4][R2.64] ;  /* 0x0000000402263981 */ /* 0x024564000c1e1900 */
[----:B--2---:R-:W3:Y:S02]  /*5990*/  @!P3 LDC R38, c[0x0][0x8a0] ;  /* 0x00022800ff26bb82 */ /* 0x004ee40000000800 */
.L_x_93:
[----:B-----5:R-:W-:Y:S01]  /*59a0*/  ISETP.NE.AND P4, PT, R40, RZ, PT ;  /* 0x000000ff2800720c */ /* 0x020fe20003f85270 */
[----:B------:R-:W-:Y:S01]  /*59b0*/  BSSY B1, `(.L_x_94) ;  /* 0x0000042000017945 */ /* 0x000fe20003800000 */
[----:B------:R-:W-:Y:S01]  /*59c0*/  SEL R6, RZ, 0xffffffff, P2 ;  /* 0xffffffffff067807 */ /* 0x000fe20001000000 */
[----:B------:R-:W-:Y:S01]  /*59d0*/  IMAD.MOV.U32 R56, RZ, RZ, 0x1 ;  /* 0x00000001ff387424 */ /* 0x000fe200078e00ff */
[----:B------:R-:W-:Y:S02]  /*59e0*/  LOP3.LUT P3, RZ, R74, 0xff, RZ, 0xc0, !PT ;  /* 0x000000ff4aff7812 */ /* 0x000fe4000786c0ff */
[----:B------:R-:W-:Y:S02]  /*59f0*/  CS2R R46, SRZ ;  /* 0x00000000002e7805 */ /* 0x000fe4000001ff00 */
[----:B-1----:R-:W-:Y:S02]  /*5a00*/  @P1 SEL R0, RZ, 0xffffffff, P4 ;  /* 0xffffffffff001807 */ /* 0x002fe40002000000 */
[----:B------:R-:W-:Y:S02]  /*5a10*/  CS2R R44, SRZ ;  /* 0x00000000002c7805 */ /* 0x000fe4000001ff00 */
[----:B------:R-:W-:Y:S02]  /*5a20*/  LEA R3, R81, UR44, 0x3 ;  /* 0x0000002c51037c11 */ /* 0x000fe4000f8e18ff */
[----:B------:R-:W-:Y:S02]  /*5a30*/  CS2R R50, SRZ ;  /* 0x0000000000327805 */ /* 0x000fe4000001ff00 */
[----:B------:R-:W-:Y:S02]  /*5a40*/  @P0 SEL R0, R6, R0, !P3 ;  /* 0x0000000006000207 */ /* 0x000fe40005800000 */
[----:B------:R-:W-:Y:S02]  /*5a50*/  CS2R R48, SRZ ;  /* 0x0000000000307805 */ /* 0x000fe4000001ff00 */
[----:B------:R-:W-:Y:S02]  /*5a60*/  LEA R43, R36, UR44, 0x3 ;  /* 0x0000002c242b7c11 */ /* 0x000fe4000f8e18ff */
[----:B------:R-:W-:Y:S02]  /*5a70*/  @P1 LOP3.LUT R0, R0, 0x1, RZ, 0xc0, !PT ;  /* 0x0000000100001812 */ /* 0x000fe400078ec0ff */
[----:B------:R-:W-:Y:S02]  /*5a80*/  SHF.L.U32 R4, R83, 0x1f, RZ ;  /* 0x0000001f53047819 */ /* 0x000fe400000006ff */
[----:B------:R-:W-:Y:S02]  /*5a90*/  ISETP.NE.U32.OR P6, PT, R0, 0x1, !P1 ;  /* 0x000000010000780c */ /* 0x000fe40004fc5470 */
[----:B------:R-:W-:Y:S02]  /*5aa0*/  PLOP3.LUT P2, PT, PT, PT, UP1, 0x80, 0x8 ;  /* 0x000000000008781c */ /* 0x000fe40003f4f018 */
[----:B------:R-:W-:Y:S02]  /*5ab0*/  LEA.HI R39, R36, R36, RZ, 0x1 ;  /* 0x0000002424277211 */ /* 0x000fe400078f08ff */
[----:B------:R-:W-:Y:S02]  /*5ac0*/  SEL R5, RZ, 0xffffffff, P4 ;  /* 0xffffffffff057807 */ /* 0x000fe40002000000 */
[----:B------:R-:W-:Y:S05]  /*5ad0*/  P2R R2, PR, RZ, 0x40 ;  /* 0x00000040ff027803 */ /* 0x000fea0000000000 */
[----:B------:R-:W-:Y:S02]  /*5ae0*/  @P6 SHF.L.U32 R0, R80, 0x1f, RZ ;  /* 0x0000001f50006819 */ /* 0x000fe400000006ff */
[----:B------:R-:W-:Y:S02]  /*5af0*/  @P2 SEL R5, R6, R5, !P3 ;  /* 0x0000000506052207 */ /* 0x000fe40005800000 */
[----:B------:R1:W2:Y:S02]  /*5b00*/  @P6 SYNCS.PHASECHK.TRANS64.TRYWAIT P1, [R3+URZ+0x50], R0 ;  /* 0x00005000030065a7 */ /* 0x0002a400080211ff */
[----:B------:R-:W-:Y:S04]  /*5b10*/  LOP3.LUT R5, R5, 0x1, RZ, 0xc0, !PT ;  /* 0x0000000105057812 */ /* 0x000fe800078ec0ff */
[----:B------:R-:W-:Y:S04]  /*5b20*/  ISETP.NE.U32.AND P5, PT, R5, 0x1, PT ;  /* 0x000000010500780c */ /* 0x000fe80003fa5070 */
[----:B------:R-:W-:Y:S01]  /*5b30*/  P2R R57, PR, RZ, 0x20 ;  /* 0x00000020ff397803 */ /* 0x000fe20000000000 */
[----:B------:R4:W3:Y:S01]  /*5b40*/  SYNCS.PHASECHK.TRANS64.TRYWAIT P0, [R43+URZ+0xa0], R4 ;  /* 0x0000a0042b0075a7 */ /* 0x0008e200080011ff */
[C---:B-1----:R-:W-:Y:S01]  /*5b50*/  IMAD.SHL.U32 R0, R39.reuse, 0x40, RZ ;  /* 0x0000004027007824 */ /* 0x042fe200078e00ff */
[----:B------:R-:W-:Y:S04]  /*5b60*/  LOP3.LUT R39, R39, 0xffe, RZ, 0xc0, !PT ;  /* 0x00000ffe27277812 */ /* 0x000fe800078ec0ff */
[----:B------:R-:W-:Y:S01]  /*5b70*/  LOP3.LUT R0, R0, 0xffffff80, RZ, 0xc0, !PT ;  /* 0xffffff8000007812 */ /* 0x000fe200078ec0ff */
[----:B------:R-:W-:Y:S04]  /*5b80*/  IMAD.IADD R39, R36, 0x1, -R39 ;  /* 0x0000000124277824 */ /* 0x000fe800078e0a27 */
[----:B------:R-:W-:Y:S04]  /*5b90*/  IMAD.IADD R0, R37, 0x1, R0 ;  /* 0x0000000125007824 */ /* 0x000fe800078e0200 */
[----:B------:R-:W-:Y:S01]  /*5ba0*/  IMAD R39, R39, 0x100000, R0 ;  /* 0x0010000027277824 */ /* 0x000fe200078e0200 */
[----:B--2---:R-:W-:Y:S01]  /*5bb0*/  @P6 SEL R56, RZ, 0x1, !P1 ;  /* 0x00000001ff386807 */ /* 0x004fe20004800000 */
[----:B----4-:R-:W-:Y:S06]  /*5bc0*/  @!P6 BRA `(.L_x_95) ;  /* 0x000000000080e947 */ /* 0x010fec0003800000 */
[----:B------:R-:W-:Y:S01]  /*5bd0*/  @P5 IMAD R6, R81, 0x1000, R69 ;  /* 0x0000100051065824 */ /* 0x000fe200078e0245 */
[----:B------:R-:W-:Y:S01]  /*5be0*/  ISETP.NE.AND P1, PT, R56, RZ, PT ;  /* 0x000000ff3800720c */ /* 0x000fe20003f25270 */
[----:B------:R-:W-:Y:S01]  /*5bf0*/  BSSY B0, `(.L_x_96) ;  /* 0x000000b000007945 */ /* 0x000fe20003800000 */
[----:B------:R-:W-:Y:S01]  /*5c00*/  CS2R R50, SRZ ;  /* 0x0000000000327805 */ /* 0x000fe2000001ff00 */
[----:B------:R-:W-:Y:S01]  /*5c10*/  @P5 VIADD R5, R6, UR44 ;  /* 0x0000002c06055c36 */ /* 0x000fe20008000000 */
[----:B------:R-:W-:Y:S02]  /*5c20*/  CS2R R48, SRZ ;  /* 0x0000000000307805 */ /* 0x000fe4000001ff00 */
[----:B------:R-:W-:Y:S02]  /*5c30*/  CS2R R46, SRZ ;  /* 0x00000000002e7805 */ /* 0x000fe4000001ff00 */
[----:B------:R-:W-:Y:S01]  /*5c40*/  CS2R R44, SRZ ;  /* 0x00000000002c7805 */ /* 0x000fe2000001ff00 */
[----:B------:R-:W-:Y:S04]  /*5c50*/  @P5 IMAD R5, R84, -0x10, R5 ;  /* 0xfffffff054055824 */ /* 0x000fe800078e0205 */
[----:B------:R-:W-:Y:S05]  /*5c60*/  @P1 BRA `(.L_x_97) ;  /* 0x00000000000c1947 */ /* 0x000fea0003800000 */
[----:B------:R-:W-:Y:S04]  /*5c70*/  SHF.L.U32 R0, R80, 0x1f, RZ ;  /* 0x0000001f50007819 */ /* 0x000fe800000006ff */
[----:B------:R-:W1:Y:S02]  /*5c80*/  SYNCS.PHASECHK.TRANS64.TRYWAIT P1, [R3+URZ+0x50], R0 ;  /* 0x00005000030075a7 */ /* 0x000e6400080211ff */
[----:B-1----:R-:W-:Y:S05]  /*5c90*/  @!P1 BRA `(.L_x_98) ;  /* 0x0000002400309947 */ /* 0x002fea0003800000 */
.L_x_97:
[----:B------:R-:W-:Y:S05]  /*5ca0*/  BSYNC B0 ;  /* 0x0000000000007941 */ /* 0x000fea0003800000 */
.L_x_96:
[----:B------:R-:W-:Y:S01]  /*5cb0*/  ISETP.NE.AND P1, PT, R57, RZ, PT ;  /* 0x000000ff3900720c */ /* 0x000fe20003f25270 */
[----:B-1----:R-:W-:Y:S02]  /*5cc0*/  VIADD R3, R3, 0x60 ;  /* 0x0000006003037836 */ /* 0x002fe40000000000 */
[----:B------:R-:W-:Y:S02]  /*5cd0*/  IMAD.U32 R0, RZ, RZ, UR45 ;  /* 0x0000002dff007e24 */ /* 0x000fe4000f8e00ff */
[----:B------:R-:W-:Y:S03]  /*5ce0*/  VIADD R81, R81, 0x1 ;  /* 0x0000000151517836 */ /* 0x000fe60000000000 */
[----:B------:R-:W-:Y:S05]  /*5cf0*/  PRMT R0, R0, 0x654, R3 ;  /* 0x0000065400007816 */ /* 0x000fea0000000003 */
[----:B------:R1:W2:Y:S04]  /*5d00*/  @P1 LDS.128 R48, [R6+UR44+0x200] ;  /* 0x0002002c06301984 */ /* 0x0002a80008000c00 */
[----:B------:R1:W4:Y:S01]  /*5d10*/  @P1 LDS.128 R44, [R5+0x210] ;  /* 0x00021000052c1984 */ /* 0x0003220000000c00 */
[C---:B------:R-:W-:Y:S01]  /*5d20*/  ISETP.NE.AND P1, PT, R81.reuse, 0x2, PT ;  /* 0x000000025100780c */ /* 0x040fe20003f25270 */
[----:B------:R-:W-:Y:S01]  /*5d30*/  @!PT LDS RZ, [RZ] ;  /* 0x00000000fffff984 */ /* 0x000fe20000000800 */
[----:B------:R-:W-:Y:S01]  /*5d40*/  @!PT LDS RZ, [RZ] ;  /* 0x00000000fffff984 */ /* 0x000fe20000000800 */
[----:B------:R-:W-:Y:S01]  /*5d50*/  @!PT LDS RZ, [RZ] ;  /* 0x00000000fffff984 */ /* 0x000fe20000000800 */
[----:B------:R-:W-:Y:S01]  /*5d60*/  @!PT LDS RZ, [RZ] ;  /* 0x00000000fffff984 */ /* 0x000fe20000000800 */
[----:B------:R5:W-:Y:S06]  /*5d70*/  MEMBAR.ALL.CTA ;  /* 0x0000000000007992 */ /* 0x000bec0000008000 */
[----:B-----5:R-:W5:Y:S01]  /*5d80*/  FENCE.VIEW.ASYNC.S ;  /* 0x00000000000073c6 */ /* 0x020f620000000000 */
[----:B------:R-:W-:Y:S01]  /*5d90*/  SEL R81, R81, RZ, P1 ;  /* 0x000000ff51517207 */ /* 0x000fe20000800000 */
[----:B-----5:R5:W-:Y:S02]  /*5da0*/  SYNCS.ARRIVE.TRANS64.RED.A1T0 RZ, [R0+URZ], RZ ;  /* 0x000000ff00ff79a7 */ /* 0x020be400081004ff */
[----:B-----5:R-:W-:Y:S04]  /*5db0*/  SEL R0, RZ, 0x1, P1 ;  /* 0x00000001ff007807 */ /* 0x020fe80000800000 */
[----:B-12---:R-:W-:Y:S02]  /*5dc0*/  LOP3.LUT R80, R80, R0, RZ, 0x3c, !PT ;  /* 0x0000000050507212 */ /* 0x006fe400078e3cff */
.L_x_95:
[----:B------:R-:W-:Y:S05]  /*5dd0*/  BSYNC B1 ;  /* 0x0000000000017941 */ /* 0x000fea0003800000 */
.L_x_94:
[----:B------:R-:W-:Y:S04]  /*5de0*/  SHF.R.U32.HI R0, RZ, 0x15, R39 ;  /* 0x00000015ff007819 */ /* 0x000fe80000011627 */
[----:B------:R-:W-:Y:S01]  /*5df0*/  LOP3.LUT P1, RZ, R0, 0x3, R75, 0x48, !PT ;  /* 0x0000000300ff7812 */ /* 0x000fe2000782484b */
[----:B------:R-:W-:Y:S01]  /*5e00*/  @!UPT UIADD3 URZ, UPT, UPT, URZ, URZ, URZ ;  /* 0x000000fffffff290 */ /* 0x000fe2000fffe0ff */
[----:B---3--:R-:W-:Y:S11]  /*5e10*/  @P0 BRA `(.L_x_99) ;  /* 0x0000000000080947 */ /* 0x008ff60003800000 */
[----:B------:R-:W1:Y:S02]  /*5e20*/  SYNCS.PHASECHK.TRANS64.TRYWAIT P0, [R43+URZ+0xa0], R4 ;  /* 0x0000a0042b0075a7 */ /* 0x000e6400080011ff */
[----:B-1----:R-:W-:Y:S05]  /*5e30*/  @!P0 BRA `(.L_x_100) ;  /* 0x0000002000dc8947 */ /* 0x002fea0003800000 */
.L_x_99:
        /* <DEDUP_REMOVED lines=8> */
[----:B------:R-:W5:Y:S01]  /*5ec0*/  LDCU.64 UR4, c[0x4][0x10] ;  /* 0x01000200ff0477ac */ /* 0x000f620008000a00 */
[----:B--2---:R-:W-:Y:S01]  /*5ed0*/  MOV R5, UR9 ;  /* 0x0000000900057c02 */ /* 0x004fe20008000f00 */
[----:B-1----:R-:W-:Y:S01]  /*5ee0*/  IMAD.U32 R4, RZ, RZ, UR8 ;  /* 0x00000008ff047e24 */ /* 0x002fe2000f8e00ff */
[----:B---3--:R-:W-:Y:S01]  /*5ef0*/  MOV R7, UR7 ;  /* 0x0000000700077c02 */ /* 0x008fe20008000f00 */
[----:B------:R-:W-:Y:S01]  /*5f00*/  IMAD.U32 R6, RZ, RZ, UR6 ;  /* 0x00000006ff067e24 */ /* 0x000fe2000f8e00ff */
[----:B-----5:R-:W-:Y:S01]  /*5f10*/  MOV R11, UR5 ;  /* 0x00000005000b7c02 */ /* 0x020fe20008000f00 */
[----:B------:R-:W-:Y:S02]  /*5f20*/  IMAD.U32 R10, RZ, RZ, UR4 ;  /* 0x00000004ff0a7e24 */ /* 0x000fe4000f8e00ff */
[----:B------:R-:W-:Y:S07]  /*5f30*/  LEPC R20, `(.L_x_101) ;  /* 0x000000001014794e */ /* 0x000fee0000000000 */
[----:B----4-:R-:W-:Y:S05]  /*5f40*/  CALL.ABS.NOINC R14 ;  /* 0x000000000e007343 */ /* 0x010fea0003c00000 */
.L_x_101:
[----:B------:R-:W-:Y:S05]  /*5f50*/  WARPSYNC.ALL ;  /* 0x0000000000007948 */ /* 0x000fea0003800000 */
[----:B------:R-:W-:Y:S01]  /*5f60*/  R2UR UR4, R39 ;  /* 0x00000000270472ca */ /* 0x000fe200000e0000 */
[----:B------:R-:W-:Y:S01]  /*5f70*/  BSSY.RECONVERGENT B0, `(.L_x_102) ;  /* 0x00000a0000007945 */ /* 0x000fe20003800200 */
[----:B------:R-:W-:Y:S02]  /*5f80*/  ISETP.NE.AND P6, PT, R2, RZ, PT ;  /* 0x000000ff0200720c */ /* 0x000fe40003fc5270 */
[C---:B------:R-:W-:Y:S02]  /*5f90*/  SHF.L.U32 R2, R48.reuse, 0x10, RZ ;  /* 0x0000001030027819 */ /* 0x040fe400000006ff */
[C---:B------:R-:W-:Y:S02]  /*5fa0*/  PRMT R3, R48.reuse, 0x8880, RZ ;  /* 0x0000888030037816 */ /* 0x040fe400000000ff */
[----:B------:R-:W-:Y:S02]  /*5fb0*/  SHF.L.U32 R41, R48, 0x8, RZ ;  /* 0x0000000830297819 */ /* 0x000fe400000006ff */
[----:B------:R-:W-:Y:S02]  /*5fc0*/  SHF.L.U32 R42, R49, 0x10, RZ ;  /* 0x00000010312a7819 */ /* 0x000fe400000006ff */
[----:B------:R-:W-:Y:S01]  /*5fd0*/  ISETP.NE.AND P0, PT, R86, RZ, PT ;  /* 0x000000ff5600720c */ /* 0x000fe20003f05270 */
[----:B-1----:R-:W-:Y:S01]  /*5fe0*/  LDTM.16dp32bit_t0_t15.x32 R4, tmem[UR4] ;  /* 0x00000004000479ee */ /* 0x002fe20008a80000 */
[----:B------:R-:W1:Y:S01]  /*5ff0*/  LDTM.16dp32bit_t16_t31.x32 R4, tmem[UR4+0x20] ;  /* 0x00002004000479ee */ /* 0x000e620008aa0000 */
[----:B------:R-:W-:Y:S01]  /*6000*/  SHF.R.S32.HI R42, RZ, 0x18, R42 ;  /* 0x00000018ff2a7819 */ /* 0x000fe2000001142a */
[C---:B-1----:R-:W-:Y:S01]  /*6010*/  IMAD R0, R38.reuse, R4, RZ ;  /* 0x0000000426007224 */ /* 0x042fe200078e02ff */
[----:B------:R-:W-:Y:S01]  /*6020*/  SHF.R.S32.HI R4, RZ, 0x18, R2 ;  /* 0x00000018ff047819 */ /* 0x000fe20000011402 */
[C---:B------:R-:W-:Y:S01]  /*6030*/  IMAD R2, R38.reuse, R5, RZ ;  /* 0x0000000526027224 */ /* 0x040fe200078e02ff */
[----:B------:R-:W-:Y:S01]  /*6040*/  SHF.R.S32.HI R5, RZ, 0x18, R41 ;  /* 0x00000018ff057819 */ /* 0x000fe20000011429 */
[----:B------:R-:W-:Y:S01]  /*6050*/  IMAD R0, R3, R40, R0 ;  /* 0x0000002803007224 */ /* 0x000fe200078e0200 */
[----:B------:R-:W-:Y:S01]  /*6060*/  PRMT R41, R49, 0x8880, RZ ;  /* 0x0000888031297816 */ /* 0x000fe200000000ff */
[----:B------:R-:W-:Y:S02]  /*6070*/  IMAD R3, R38, R6, RZ ;  /* 0x0000000626037224 */ /* 0x000fe400078e02ff */
[-C--:B------:R-:W-:Y:S01]  /*6080*/  IMAD R2, R4, R40.reuse, R2 ;  /* 0x0000002804027224 */ /* 0x080fe200078e0202 */
[----:B------:R-:W-:Y:S01]  /*6090*/  SHF.R.S32.HI R4, RZ, 0x18, R48 ;  /* 0x00000018ff047819 */ /* 0x000fe20000011430 */
[----:B------:R-:W-:Y:S02]  /*60a0*/  IMAD R7, R38, R7, RZ ;  /* 0x0000000726077224 */ /* 0x000fe400078e02ff */
[-C--:B------:R-:W-:Y:S02]  /*60b0*/  IMAD R3, R5, R40.reuse, R3 ;  /* 0x0000002805037224 */ /* 0x080fe400078e0203 */
[----:B------:R-:W-:Y:S02]  /*60c0*/  IMAD R7, R4, R40, R7 ;  /* 0x0000002804077224 */ /* 0x000fe400078e0207 */
[C---:B------:R-:W-:Y:S02]  /*60d0*/  IMAD R6, R38.reuse, R11, RZ ;  /* 0x0000000b26067224 */ /* 0x040fe400078e02ff */
[C---:B------:R-:W-:Y:S01]  /*60e0*/  IMAD R11, R38.reuse, R16, RZ ;  /* 0x00000010260b7224 */ /* 0x040fe200078e02ff */
[----:B------:R-:W-:Y:S01]  /*60f0*/  I2IP.S8.S32.SAT R52, R7, R3, RZ ;  /* 0x0000000307347239 */ /* 0x000fe200000014ff */
[C---:B------:R-:W-:Y:S02]  /*6100*/  IMAD R16, R38.reuse, R21, RZ ;  /* 0x0000001526107224 */ /* 0x040fe400078e02ff */
[----:B------:R-:W-:Y:S01]  /*6110*/  IMAD R21, R38, R26, RZ ;  /* 0x0000001a26157224 */ /* 0x000fe200078e02ff */
[----:B------:R-:W-:Y:S01]  /*6120*/  I2IP.S8.S32.SAT R52, R2, R0, R52 ;  /* 0x0000000002347239 */ /* 0x000fe20000001434 */
[C---:B------:R-:W-:Y:S01]  /*6130*/  IMAD R26, R38.reuse, R31, RZ ;  /* 0x0000001f261a7224 */ /* 0x040fe200078e02ff */
[----:B------:R-:W-:Y:S01]  /*6140*/  SHF.R.S32.HI R2, RZ, 0x18, R49 ;  /* 0x00000018ff027819 */ /* 0x000fe20000011431 */
[C---:B------:R-:W-:Y:S02]  /*6150*/  IMAD R3, R38.reuse, R8, RZ ;  /* 0x0000000826037224 */ /* 0x040fe400078e02ff */
[----:B------:R-:W-:Y:S02]  /*6160*/  IMAD.SHL.U32 R31, R49, 0x100, RZ ;  /* 0x00000100311f7824 */ /* 0x000fe400078e00ff */
[C---:B------:R-:W-:Y:S02]  /*6170*/  IMAD R8, R38.reuse, R13, RZ ;  /* 0x0000000d26087224 */ /* 0x040fe400078e02ff */
[C---:B------:R-:W-:Y:S01]  /*6180*/  IMAD R13, R38.reuse, R18, RZ ;  /* 0x00000012260d7224 */ /* 0x040fe200078e02ff */
[----:B------:R-:W-:Y:S01]  /*6190*/  SHF.R.S32.HI R0, RZ, 0x18, R31 ;  /* 0x00000018ff007819 */ /* 0x000fe2000001141f */
[----:B------:R-:W-:Y:S01]  /*61a0*/  IMAD R18, R38, R23, RZ ;  /* 0x0000001726127224 */ /* 0x000fe200078e02ff */
[----:B------:R-:W-:Y:S01]  /*61b0*/  SHF.L.U32 R31, R50, 0x10, RZ ;  /* 0x00000010321f7819 */ /* 0x000fe200000006ff */
[C---:B------:R-:W-:Y:S02]  /*61c0*/  IMAD R4, R38.reuse, R9, RZ ;  /* 0x0000000926047224 */ /* 0x040fe400078e02ff */
[C---:B------:R-:W-:Y:S01]  /*61d0*/  IMAD R23, R38.reuse, R28, RZ ;  /* 0x0000001c26177224 */ /* 0x040fe200078e02ff */
[----:B------:R-:W-:Y:S01]  /*61e0*/  SHF.R.S32.HI R31, RZ, 0x18, R31 ;  /* 0x00000018ff1f7819 */ /* 0x000fe2000001141f */
[C---:B------:R-:W-:Y:S02]  /*61f0*/  IMAD R7, R38.reuse, R12, RZ ;  /* 0x0000000c26077224 */ /* 0x040fe400078e02ff */
[----:B------:R-:W-:Y:S01]  /*6200*/  IMAD R28, R38, R33, RZ ;  /* 0x00000021261c7224 */ /* 0x000fe200078e02ff */
[----:B------:R-:W-:Y:S01]  /*6210*/  PRMT R33, R50, 0x8880, RZ ;  /* 0x0000888032217816 */ /* 0x000fe200000000ff */
[----:B------:R-:W-:Y:S02]  /*6220*/  IMAD R3, R41, R40, R3 ;  /* 0x0000002829037224 */ /* 0x000fe400078e0203 */
[C---:B------:R-:W-:Y:S02]  /*6230*/  IMAD R12, R38.reuse, R17, RZ ;  /* 0x00000011260c7224 */ /* 0x040fe400078e02ff */
[C---:B------:R-:W-:Y:S02]  /*6240*/  IMAD R5, R38.reuse, R10, RZ ;  /* 0x0000000a26057224 */ /* 0x040fe400078e02ff */
[----:B------:R-:W-:Y:S02]  /*6250*/  IMAD R17, R38, R22, RZ ;  /* 0x0000001626117224 */ /* 0x000fe400078e02ff */
[----:B------:R-:W-:Y:S02]  /*6260*/  IMAD R4, R42, R40, R4 ;  /* 0x000000282a047224 */ /* 0x000fe400078e0204 */
[C---:B------:R-:W-:Y:S02]  /*6270*/  IMAD R22, R38.reuse, R27, RZ ;  /* 0x0000001b26167224 */ /* 0x040fe400078e02ff */
[----:B------:R-:W-:Y:S01]  /*6280*/  IMAD R27, R38, R32, RZ ;  /* 0x00000020261b7224 */ /* 0x000fe200078e02ff */
[----:B------:R-:W-:Y:S01]  /*6290*/  SHF.L.U32 R32, R50, 0x8, RZ ;  /* 0x0000000832207819 */ /* 0x000fe200000006ff */
[-C--:B------:R-:W-:Y:S02]  /*62a0*/  IMAD R5, R0, R40.reuse, R5 ;  /* 0x0000002800057224 */ /* 0x080fe400078e0205 */
[----:B------:R-:W-:Y:S01]  /*62b0*/  IMAD.MOV.U32 R0, RZ, RZ, R33 ;  /* 0x000000ffff007224 */ /* 0x000fe200078e0021 */
[----:B------:R-:W-:Y:S01]  /*62c0*/  SHF.R.S32.HI R32, RZ, 0x18, R32 ;  /* 0x00000018ff207819 */ /* 0x000fe20000011420 */
[-C--:B------:R-:W-:Y:S01]  /*62d0*/  IMAD R6, R2, R40.reuse, R6 ;  /* 0x0000002802067224 */ /* 0x080fe200078e0206 */
[----:B------:R-:W-:Y:S01]  /*62e0*/  SHF.R.S32.HI R2, RZ, 0x18, R50 ;  /* 0x00000018ff027819 */ /* 0x000fe20000011432 */
[----:B------:R-:W-:Y:S01]  /*62f0*/  IMAD R7, R0, R40, R7 ;  /* 0x0000002800077224 */ /* 0x000fe200078e0207 */
[----:B------:R-:W-:Y:S01]  /*6300*/  PRMT R0, R51, 0x8880, RZ ;  /* 0x0000888033007816 */ /* 0x000fe200000000ff */
[----:B------:R-:W-:Y:S01]  /*6310*/  IMAD R9, R38, R14, RZ ;  /* 0x0000000e26097224 */ /* 0x000fe200078e02ff */
[----:B------:R-:W-:Y:S01]  /*6320*/  I2IP.S8.S32.SAT R6, R6, R5, RZ ;  /* 0x0000000506067239 */ /* 0x000fe200000014ff */
[-C--:B------:R-:W-:Y:S01]  /*6330*/  IMAD R8, R31, R40.reuse, R8 ;  /* 0x000000281f087224 */ /* 0x080fe200078e0208 */
[C---:B------:R-:W-:Y:S01]  /*6340*/  SHF.L.U32 R31, R51.reuse, 0x8, RZ ;  /* 0x00000008331f7819 */ /* 0x040fe200000006ff */
[----:B------:R-:W-:Y:S01]  /*6350*/  IMAD R10, R38, R15, RZ ;  /* 0x0000000f260a7224 */ /* 0x000fe200078e02ff */
[----:B------:R-:W-:Y:S01]  /*6360*/  I2IP.S8.S32.SAT R53, R4, R3, R6 ;  /* 0x0000000304357239 */ /* 0x000fe20000001406 */
[-C--:B------:R-:W-:Y:S01]  /*6370*/  IMAD R9, R32, R40.reuse, R9 ;  /* 0x0000002820097224 */ /* 0x080fe200078e0209 */
[----:B------:R-:W-:Y:S01]  /*6380*/  SHF.R.S32.HI R5, RZ, 0x18, R31 ;  /* 0x00000018ff057819 */ /* 0x000fe2000001141f */
[-C--:B------:R-:W-:Y:S01]  /*6390*/  IMAD R10, R2, R40.reuse, R10 ;  /* 0x00000028020a7224 */ /* 0x080fe200078e020a */
[----:B------:R-:W-:Y:S01]  /*63a0*/  SHF.L.U32 R2, R51, 0x10, RZ ;  /* 0x0000001033027819 */ /* 0x000fe200000006ff */
[----:B------:R-:W-:Y:S01]  /*63b0*/  IMAD R11, R0, R40, R11 ;  /* 0x00000028000b7224 */ /* 0x000fe200078e020b */
[----:B------:R-:W-:Y:S01]  /*63c0*/  SHF.R.S32.HI R0, RZ, 0x18, R51 ;  /* 0x00000018ff007819 */ /* 0x000fe20000011433 */
[C---:B------:R-:W-:Y:S01]  /*63d0*/  IMAD R15, R38.reuse, R20, RZ ;  /* 0x00000014260f7224 */ /* 0x040fe200078e02ff */
[----:B------:R-:W-:Y:S01]  /*63e0*/  SHF.R.S32.HI R2, RZ, 0x18, R2 ;  /* 0x00000018ff027819 */ /* 0x000fe20000011402 */
[C---:B------:R-:W-:Y:S01]  /*63f0*/  IMAD R14, R38.reuse, R19, RZ ;  /* 0x00000013260e7224 */ /* 0x040fe200078e02ff */
[C---:B----4-:R-:W-:Y:S01]  /*6400*/  SHF.L.U32 R4, R45.reuse, 0x10, RZ ;  /* 0x000000102d047819 */ /* 0x050fe200000006ff */
[----:B------:R-:W-:Y:S01]  /*6410*/  IMAD R19, R38, R24, RZ ;  /* 0x0000001826137224 */ /* 0x000fe200078e02ff */
[----:B------:R-:W-:Y:S01]  /*6420*/  PRMT R3, R45, 0x8880, RZ ;  /* 0x000088802d037816 */ /* 0x000fe200000000ff */
[-C--:B------:R-:W-:Y:S01]  /*6430*/  IMAD R12, R2, R40.reuse, R12 ;  /* 0x00000028020c7224 */ /* 0x080fe200078e020c */
[----:B------:R-:W-:Y:S01]  /*6440*/  PRMT R2, R44, 0x8880, RZ ;  /* 0x000088802c027816 */ /* 0x000fe200000000ff */
[-C--:B------:R-:W-:Y:S01]  /*6450*/  IMAD R13, R5, R40.reuse, R13 ;  /* 0x00000028050d7224 */ /* 0x080fe200078e020d */
[----:B------:R-:W-:Y:S01]  /*6460*/  SHF.R.S32.HI R4, RZ, 0x18, R4 ;  /* 0x00000018ff047819 */ /* 0x000fe20000011404 */
[----:B------:R-:W-:Y:S01]  /*6470*/  IMAD R14, R0, R40, R14 ;  /* 0x00000028000e7224 */ /* 0x000fe200078e020e */
[----:B------:R-:W-:Y:S01]  /*6480*/  MOV R0, R2 ;  /* 0x0000000200007202 */ /* 0x000fe20000000f00 */
[----:B------:R-:W-:Y:S01]  /*6490*/  IMAD.U32 R5, R44, 0x10000, RZ ;  /* 0x000100002c057824 */ /* 0x000fe200078e00ff */
[----:B------:R-:W-:Y:S01]  /*64a0*/  I2IP.S8.S32.SAT R9, R10, R9, RZ ;  /* 0x000000090a097239 */ /* 0x000fe200000014ff */
[----:B------:R-:W-:Y:S01]  /*64b0*/  IMAD R20, R38, R25, RZ ;  /* 0x0000001926147224 */ /* 0x000fe200078e02ff */
[----:B------:R-:W-:Y:S01]  /*64c0*/  I2IP.S8.S32.SAT R13, R14, R13, RZ ;  /* 0x0000000d0e0d7239 */ /* 0x000fe200000014ff */
[----:B------:R-:W-:Y:S01]  /*64d0*/  IMAD R15, R0, R40, R15 ;  /* 0x00000028000f7224 */ /* 0x000fe200078e020f */
[----:B------:R-:W-:Y:S01]  /*64e0*/  SHF.R.S32.HI R2, RZ, 0x18, R5 ;  /* 0x00000018ff027819 */ /* 0x000fe20000011405 */
[----:B------:R-:W-:Y:S01]  /*64f0*/  IMAD R24, R38, R29, RZ ;  /* 0x0000001d26187224 */ /* 0x000fe200078e02ff */
[----:B------:R-:W-:Y:S01]  /*6500*/  SHF.L.U32 R0, R44, 0x8, RZ ;  /* 0x000000082c007819 */ /* 0x000fe200000006ff */
[----:B------:R-:W-:Y:S01]  /*6510*/  IMAD R25, R38, R30, RZ ;  /* 0x0000001e26197224 */ /* 0x000fe200078e02ff */
[----:B------:R-:W-:Y:S01]  /*6520*/  I2IP.S8.S32.SAT R54, R8, R7, R9 ;  /* 0x0000000708367239 */ /* 0x000fe20000001409 */
[----:B------:R-:W-:Y:S01]  /*6530*/  IMAD R16, R2, R40, R16 ;  /* 0x0000002802107224 */ /* 0x000fe200078e0210 */
[----:B------:R-:W-:Y:S01]  /*6540*/  SHF.R.S32.HI R0, RZ, 0x18, R0 ;  /* 0x00000018ff007819 */ /* 0x000fe20000011400 */
[----:B------:R-:W-:Y:S01]  /*6550*/  IMAD R29, R38, R34, RZ ;  /* 0x00000022261d7224 */ /* 0x000fe200078e02ff */
[----:B------:R-:W-:Y:S01]  /*6560*/  SHF.R.S32.HI R2, RZ, 0x18, R44 ;  /* 0x00000018ff027819 */ /* 0x000fe2000001142c */
[----:B------:R-:W-:Y:S01]  /*6570*/  IMAD.SHL.U32 R5, R45, 0x100, RZ ;  /* 0x000001002d057824 */ /* 0x000fe200078e00ff */
[----:B------:R-:W-:Y:S01]  /*6580*/  I2IP.S8.S32.SAT R55, R12, R11, R13 ;  /* 0x0000000b0c377239 */ /* 0x000fe2000000140d */
[-C--:B------:R-:W-:Y:S02]  /*6590*/  IMAD R17, R0, R40.reuse, R17 ;  /* 0x0000002800117224 */ /* 0x080fe400078e0211 */
[-C--:B------:R-:W-:Y:S01]  /*65a0*/  IMAD R18, R2, R40.reuse, R18 ;  /* 0x0000002802127224 */ /* 0x080fe200078e0212 */
[----:B------:R-:W-:Y:S01]  /*65b0*/  SHF.R.S32.HI R0, RZ, 0x18, R5 ;  /* 0x00000018ff007819 */ /* 0x000fe20000011405 */
[-C--:B------:R-:W-:Y:S01]  /*65c0*/  IMAD R19, R3, R40.reuse, R19 ;  /* 0x0000002803137224 */ /* 0x080fe200078e0213 */
[----:B------:R-:W-:Y:S01]  /*65d0*/  SHF.R.S32.HI R2, RZ, 0x18, R45 ;  /* 0x00000018ff027819 */ /* 0x000fe2000001142d */
[-C--:B------:R-:W-:Y:S01]  /*65e0*/  IMAD R20, R4, R40.reuse, R20 ;  /* 0x0000002804147224 */ /* 0x080fe200078e0214 */
[----:B------:R-:W-:Y:S01]  /*65f0*/  SHF.L.U32 R4, R46, 0x10, RZ ;  /* 0x000000102e047819 */ /* 0x000fe200000006ff */
[-C--:B------:R-:W-:Y:S01]  /*6600*/  IMAD R21, R0, R40.reuse, R21 ;  /* 0x0000002800157224 */ /* 0x080fe200078e0215 */
[C---:B------:R-:W-:Y:S01]  /*6610*/  PRMT R0, R46.reuse, 0x8880, RZ ;  /* 0x000088802e007816 */ /* 0x040fe200000000ff */
[----:B------:R1:W-:Y:S01]  /*6620*/  STS.128 [R69+UR44+0x2200], R52 ;  /* 0x0022003445007988 */ /* 0x0003e20008000c2c */
[----:B------:R-:W-:Y:S01]  /*6630*/  SHF.L.U32 R3, R46, 0x8, RZ ;  /* 0x000000082e037819 */ /* 0x000fe200000006ff */
[-C--:B------:R-:W-:Y:S01]  /*6640*/  IMAD R22, R2, R40.reuse, R22 ;  /* 0x0000002802167224 */ /* 0x080fe200078e0216 */
[----:B------:R-:W-:Y:S01]  /*6650*/  SHF.R.S32.HI R2, RZ, 0x18, R4 ;  /* 0x00000018ff027819 */ /* 0x000fe20000011404 */
[-C--:B------:R-:W-:Y:S01]  /*6660*/  IMAD R23, R0, R40.reuse, R23 ;  /* 0x0000002800177224 */ /* 0x080fe200078e0217 */
[----:B------:R-:W-:Y:S01]  /*6670*/  SHF.R.S32.HI R3, RZ, 0x18, R3 ;  /* 0x00000018ff037819 */ /* 0x000fe20000011403 */
[----:B------:R-:W-:Y:S01]  /*6680*/  IMAD R30, R38, R35, RZ ;  /* 0x00000023261e7224 */ /* 0x000fe200078e02ff */
[----:B------:R-:W-:Y:S01]  /*6690*/  SHF.R.S32.HI R0, RZ, 0x18, R46 ;  /* 0x00000018ff007819 */ /* 0x000fe2000001142e */
[-C--:B------:R-:W-:Y:S01]  /*66a0*/  IMAD R24, R2, R40.reuse, R24 ;  /* 0x0000002802187224 */ /* 0x080fe200078e0218 */
[----:B------:R-:W-:Y:S01]  /*66b0*/  PRMT R2, R47, 0x8880, RZ ;  /* 0x000088802f027816 */ /* 0x000fe200000000ff */
[-C--:B------:R-:W-:Y:S01]  /*66c0*/  IMAD R25, R3, R40.reuse, R25 ;  /* 0x0000002803197224 */ /* 0x080fe200078e0219 */
[C---:B------:R-:W-:Y:S01]  /*66d0*/  SHF.L.U32 R3, R47.reuse, 0x10, RZ ;  /* 0x000000102f037819 */ /* 0x040fe200000006ff */
[----:B------:R-:W-:Y:S01]  /*66e0*/  IMAD.SHL.U32 R4, R47, 0x100, RZ ;  /* 0x000001002f047824 */ /* 0x000fe200078e00ff */
[----:B------:R-:W-:Y:S01]  /*66f0*/  SHF.R.S32.HI R5, RZ, 0x18, R47 ;  /* 0x00000018ff057819 */ /* 0x000fe2000001142f */
[-C--:B------:R-:W-:Y:S01]  /*6700*/  IMAD R26, R0, R40.reuse, R26 ;  /* 0x00000028001a7224 */ /* 0x080fe200078e021a */
[----:B------:R-:W-:Y:S01]  /*6710*/  SHF.R.S32.HI R3, RZ, 0x18, R3 ;  /* 0x00000018ff037819 */ /* 0x000fe20000011403 */
[-C--:B------:R-:W-:Y:S01]  /*6720*/  IMAD R27, R2, R40.reuse, R27 ;  /* 0x00000028021b7224 */ /* 0x080fe200078e021b */
[----:B------:R-:W-:Y:S02]  /*6730*/  SHF.R.S32.HI R4, RZ, 0x18, R4 ;  /* 0x00000018ff047819 */ /* 0x000fe40000011404 */
[----:B------:R-:W-:Y:S01]  /*6740*/  I2IP.S8.S32.SAT R17, R18, R17, RZ ;  /* 0x0000001112117239 */ /* 0x000fe200000014ff */
[-C--:B------:R-:W-:Y:S01]  /*6750*/  IMAD R28, R3, R40.reuse, R28 ;  /* 0x00000028031c7224 */ /* 0x080fe200078e021c */
[----:B------:R-:W-:Y:S01]  /*6760*/  I2IP.S8.S32.SAT R21, R22, R21, RZ ;  /* 0x0000001516157239 */ /* 0x000fe200000014ff */
[-C--:B------:R-:W-:Y:S01]  /*6770*/  IMAD R29, R4, R40.reuse, R29 ;  /* 0x00000028041d7224 */ /* 0x080fe200078e021d */
[----:B------:R-:W-:Y:S01]  /*6780*/  I2IP.S8.S32.SAT R16, R16, R15, R17 ;  /* 0x0000000f10107239 */ /* 0x000fe20000001411 */
[----:B------:R-:W-:Y:S01]  /*6790*/  IMAD R30, R5, R40, R30 ;  /* 0x00000028051e7224 */ /* 0x000fe200078e021e */
[----:B------:R-:W-:Y:S02]  /*67a0*/  I2IP.S8.S32.SAT R17, R20, R19, R21 ;  /* 0x0000001314117239 */ /* 0x000fe40000001415 */
[----:B------:R-:W-:Y:S02]  /*67b0*/  I2IP.S8.S32.SAT R18, R26, R25, RZ ;  /* 0x000000191a127239 */ /* 0x000fe400000014ff */
[----:B------:R-:W-:Y:S02]  /*67c0*/  I2IP.S8.S32.SAT R19, R30, R29, RZ ;  /* 0x0000001d1e137239 */ /* 0x000fe400000014ff */
[----:B------:R-:W-:Y:S02]  /*67d0*/  IADD3 R2, PT, PT, R69, UR44, RZ ;  /* 0x0000002c45027c10 */ /* 0x000fe4000fffe0ff */
[----:B------:R-:W-:Y:S02]  /*67e0*/  SHF.L.U32 R0, R79, 0x4, RZ ;  /* 0x000000044f007819 */ /* 0x000fe400000006ff */
[----:B------:R-:W-:Y:S02]  /*67f0*/  I2IP.S8.S32.SAT R18, R24, R23, R18 ;  /* 0x0000001718127239 */ /* 0x000fe40000001412 */
[----:B------:R-:W-:Y:S02]  /*6800*/  I2IP.S8.S32.SAT R19, R28, R27, R19 ;  /* 0x0000001b1c137239 */ /* 0x000fe40000001413 */
[----:B------:R-:W-:Y:S02]  /*6810*/  IADD3 R87, PT, PT, R2, R0, RZ ;  /* 0x0000000002577210 */ /* 0x000fe40007ffe0ff */
[----:B------:R-:W-:Y:S02]  /*6820*/  LEA R3, R81, UR44, 0x3 ;  /* 0x0000002c51037c11 */ /* 0x000fe4000f8e18ff */
[----:B------:R-:W-:Y:S01]  /*6830*/  @P6 SHF.L.U32 R4, R80, 0x1f, RZ ;  /* 0x0000001f50046819 */ /* 0x000fe200000006ff */
[----:B------:R1:W-:Y:S01]  /*6840*/  STS.128 [R87+0x2210], R16 ;  /* 0x0022101057007388 */ /* 0x0003e20000000c00 */
[----:B------:R-:W-:Y:S01]  /*6850*/  @!PT LDS RZ, [RZ] ;  /* 0x00000000fffff984 */ /* 0x000fe20000000800 */
[----:B------:R-:W-:Y:S01]  /*6860*/  @!PT LDS RZ, [RZ] ;  /* 0x00000000fffff984 */ /* 0x000fe20000000800 */
[----:B------:R-:W-:Y:S01]  /*6870*/  @!PT LDS RZ, [RZ] ;  /* 0x00000000fffff984 */ /* 0x000fe20000000800 */
[----:B------:R-:W-:Y:S01]  /*6880*/  @!PT LDS RZ, [RZ] ;  /* 0x00000000fffff984 */ /* 0x000fe20000000800 */
[----:B------:R2:W-:Y:S07]  /*6890*/  MEMBAR.ALL.CTA ;  /* 0x0000000000007992 */ /* 0x0005ee0000008000 */
[----:B--2---:R-:W2:Y:S02]  /*68a0*/  FENCE.VIEW.ASYNC.S ;  /* 0x00000000000073c6 */ /* 0x004ea40000000000 */
[----:B--2---:R-:W-:Y:S06]  /*68b0*/  BAR.SYNC.DEFER_BLOCKING 0x1, 0x80 ;  /* 0x0042000000007b1d */ /* 0x004fec0000010000 */
[----:B------:R-:W-:Y:S05]  /*68c0*/  @P0 BRA `(.L_x_103) ;  /* 0x0000000000280947 */ /* 0x000fea0003800000 */
[----:B------:R-:W2:Y:S01]  /*68d0*/  LDCU.64 UR6, c[0x0][0x348] ;  /* 0x00006900ff0677ac */ /* 0x000ea20008000a00 */
[----:B------:R-:W-:Y:S01]  /*68e0*/  UIADD3 UR4, UPT, UPT, UR44, 0x2200, URZ ;  /* 0x000022002c047890 */ /* 0x000fe2000fffe0ff */
[----:B------:R-:W-:Y:S05]  /*68f0*/  UMOV UR51, UR36 ;  /* 0x0000002400337c82 */ /* 0x000fea0008000000 */
[----:B------:R-:W-:Y:S04]  /*6900*/  MOV R85, UR4 ;  /* 0x0000000400557c02 */ /* 0x000fe80008000f00 */
[----:B------:R-:W-:Y:S01]  /*6910*/  R2UR UR48, R85 ;  /* 0x00000000553072ca */ /* 0x000fe200000e0000 */
[----:B--2---:R-:W-:Y:S04]  /*6920*/  UIADD3 UR4, UP0, UPT, UR6, 0x680, URZ ;  /* 0x0000068006047890 */ /* 0x004fe8000ff1e0ff */
[----:B------:R-:W-:Y:S09]  /*6930*/  UIADD3.X UR5, UPT, UPT, URZ, UR7, URZ, UP0, !UPT ;  /* 0x00000007ff057290 */ /* 0x000ff200087fe4ff */
[----:B------:R2:W-:Y:S01]  /*6940*/  UTMASTG.3D [UR48], [UR4] ;  /* 0x00000030040073b5 */ /* 0x0005e20008010000 */
[----:B------:R0:W-:Y:S01]  /*6950*/  UTMACMDFLUSH ;  /* 0x00000000000079b7 */ /* 0x0001e20000000000 */
[----:B--2---:R-:W-:Y:S04]  /*6960*/  DEPBAR.LE SB0, 0x1 ;  /* 0x000080400000791a */ /* 0x004fe80000000000 */
.L_x_103:
[----:B------:R-:W-:Y:S05]  /*6970*/  BSYNC.RECONVERGENT B0 ;  /* 0x0000000000007941 */ /* 0x000fea0003800200 */
.L_x_102:
[----:B------:R-:W-:Y:S06]  /*6980*/  BAR.SYNC.DEFER_BLOCKING 0x1, 0x80 ;  /* 0x0042000000007b1d */ /* 0x000fec0000010000 */
[----:B------:R-:W2:Y:S01]  /*6990*/  @P6 SYNCS.PHASECHK.TRANS64.TRYWAIT P0, [R3+URZ+0x50], R4 ;  /* 0x00005004030065a7 */ /* 0x000ea200080011ff */
[----:B------:R-:W-:Y:S01]  /*69a0*/  BSSY B1, `(.L_x_104) ;  /* 0x000001f000017945 */ /* 0x000fe20003800000 */
[----:B--2---:R-:W-:Y:S03]  /*69b0*/  @P6 SEL R56, RZ, 0x1, !P0 ;  /* 0x00000001ff386807 */ /* 0x004fe60004000000 */
[----:B------:R-:W-:Y:S05]  /*69c0*/  @!P6 BRA `(.L_x_105) ;  /* 0x000000000070e947 */ /* 0x000fea0003800000 */
[----:B------:R-:W-:Y:S01]  /*69d0*/  ISETP.NE.AND P1, PT, R57, RZ, PT ;  /* 0x000000ff3900720c */ /* 0x000fe20003f25270 */
[----:B------:R-:W-:Y:S01]  /*69e0*/  BSSY B0, `(.L_x_106) ;  /* 0x0000008000007945 */ /* 0x000fe20003800000 */
[----:B------:R-:W-:Y:S11]  /*69f0*/  ISETP.NE.AND P0, PT, R56, RZ, PT ;  /* 0x000000ff3800720c */ /* 0x000ff60003f05270 */
[----:B------:R-:W-:Y:S04]  /*6a00*/  @P1 IMAD R2, R81, 0x1000, R2 ;  /* 0x0000100051021824 */ /* 0x000fe800078e0202 */
[----:B------:R-:W-:Y:S01]  /*6a10*/  @P1 IMAD.IADD R4, R0, 0x1, R2 ;  /* 0x0000000100041824 */ /* 0x000fe200078e0202 */
[----:B------:R-:W-:Y:S06]  /*6a20*/  @P0 BRA `(.L_x_107) ;  /* 0x00000000000c0947 */ /* 0x000fec0003800000 */
[----:B------:R-:W-:Y:S04]  /*6a30*/  SHF.L.U32 R0, R80, 0x1f, RZ ;  /* 0x0000001f50007819 */ /* 0x000fe800000006ff */
[----:B------:R-:W2:Y:S02]  /*6a40*/  SYNCS.PHASECHK.TRANS64.TRYWAIT P0, [R3+URZ+0x50], R0 ;  /* 0x00005000030075a7 */ /* 0x000ea400080011ff */
[----:B--2---:R-:W-:Y:S05]  /*6a50*/  @!P0 BRA `(.L_x_108) ;  /* 0x0000001400e88947 */ /* 0x004fea0003800000 */
.L_x_107:
[----:B------:R-:W-:Y:S05]  /*6a60*/  BSYNC B0 ;  /* 0x0000000000007941 */ /* 0x000fea0003800000 */
.L_x_106:
[----:B------:R-:W-:Y:S01]  /*6a70*/  ISETP.NE.AND P0, PT, R57, RZ, PT ;  /* 0x000000ff3900720c */ /* 0x000fe20003f05270 */
[----:B--2---:R-:W-:Y:S02]  /*6a80*/  VIADD R3, R3, 0x60 ;  /* 0x0000006003037836 */ /* 0x004fe40000000000 */
[----:B------:R-:W-:Y:S02]  /*6a90*/  IMAD.U32 R0, RZ, RZ, UR45 ;  /* 0x0000002dff007e24 */ /* 0x000fe4000f8e00ff */
[----:B------:R-:W-:Y:S03]  /*6aa0*/  VIADD R81, R81, 0x1 ;  /* 0x0000000151517836 */ /* 0x000fe60000000000 */
[----:B------:R-:W-:Y:S05]  /*6ab0*/  PRMT R0, R0, 0x654, R3 ;  /* 0x0000065400007816 */ /* 0x000fea0000000003 */
[----:B------:R2:W3:Y:S04]  /*6ac0*/  @P0 LDS.128 R48, [R2+0x200] ;  /* 0x0002000002300984 */ /* 0x0004e80000000c00 */
        /* <DEDUP_REMOVED lines=11> */
[----:B--23--:R-:W-:Y:S02]  /*6b80*/  LOP3.LUT R80, R80, R0, RZ, 0x3c, !PT ;  /* 0x0000000050507212 */ /* 0x00cfe400078e3cff */
.L_x_105:
[----:B------:R-:W-:Y:S05]  /*6b90*/  BSYNC B1 ;  /* 0x0000000000017941 */ /* 0x000fea0003800000 */
.L_x_104:
[----:B------:R-:W-:Y:S05]  /*6ba0*/  VIADD R0, R39, 0x40 ;  /* 0x0000004027007836 */ /* 0x000fea0000000000 */
[----:B------:R-:W-:Y:S04]  /*6bb0*/  SHF.R.U32.HI R0, RZ, 0x15, R0 ;  /* 0x00000015ff007819 */ /* 0x000fe80000011600 */
[----:B------:R-:W-:Y:S11]  /*6bc0*/  LOP3.LUT P0, RZ, R0, 0x3, R75, 0x48, !PT ;  /* 0x0000000300ff7812 */ /* 0x000ff6000780484b */
[----:B------:R-:W-:Y:S02]  /*6bd0*/  @!UPT UIADD3 URZ, UPT, UPT, URZ, URZ, URZ ;  /* 0x000000fffffff290 */ /* 0x000fe4000fffe0ff */
[----:B------:R-:W-:Y:S05]  /*6be0*/  @!P0 BRA `(.L_x_109) ;  /* 0x0000000000408947 */ /* 0x000fea0003800000 */
[----:B------:R-:W2:Y:S01]  /*6bf0*/  LDCU.64 UR8, c[0x4][0x70] ;  /* 0x01000e00ff0877ac */ /* 0x000ea20008000a00 */
[----:B------:R-:W-:Y:S01]  /*6c00*/  MOV R3, 0x0 ;  /* 0x0000000000037802 */ /* 0x000fe20000000f00 */
[----:B------:R-:W-:Y:S02]  /*6c10*/  HFMA2 R12, -RZ, RZ, 0, 5.9604644775390625e-08 ;  /* 0x00000001ff0c7431 */ /* 0x000fe400000001ff */
[----:B------:R-:W-:Y:S02]  /*6c20*/  IMAD.MOV.U32 R8, RZ, RZ, 0x192 ;  /* 0x00000192ff087424 */ /* 0x000fe400078e00ff */
[----:B------:R-:W-:Y:S01]  /*6c30*/  IMAD.MOV.U32 R13, RZ, RZ, RZ ;  /* 0x000000ffff0d7224 */ /* 0x000fe200078e00ff */
[----:B------:R-:W3:Y:S01]  /*6c40*/  LDCU.64 UR6, c[0x4][0x78] ;  /* 0x01000f00ff0677ac */ /* 0x000ee20008000a00 */
[----:B------:R-:W1:Y:S01]  /*6c50*/  LDC.64 R2, c[0x4][R3] ;  /* 0x0100000003027b82 */ /* 0x000e620000000a00 */
[----:B------:R-:W5:Y:S01]  /*6c60*/  LDCU.64 UR4, c[0x4][0x10] ;  /* 0x01000200ff0477ac */ /* 0x000f620008000a00 */
[----:B--2---:R-:W-:Y:S01]  /*6c70*/  MOV R5, UR9 ;  /* 0x0000000900057c02 */ /* 0x004fe20008000f00 */
[----:B------:R-:W-:Y:S01]  /*6c80*/  IMAD.U32 R4, RZ, RZ, UR8 ;  /* 0x00000008ff047e24 */ /* 0x000fe2000f8e00ff */
[----:B---3--:R-:W-:Y:S01]  /*6c90*/  MOV R7, UR7 ;  /* 0x0000000700077c02 */ /* 0x008fe20008000f00 */
[----:B------:R-:W-:Y:S01]  /*6ca0*/  IMAD.U32 R6, RZ, RZ, UR6 ;  /* 0x00000006ff067e24 */ /* 0x000fe2000f8e00ff */
[----:B-----5:R-:W-:Y:S01]  /*6cb0*/  MOV R11, UR5 ;  /* 0x00000005000b7c02 */ /* 0x020fe20008000f00 */
[----:B------:R-:W-:Y:S02]  /*6cc0*/  IMAD.U32 R10, RZ, RZ, UR4 ;  /* 0x00000004ff0a7e24 */ /* 0x000fe4000f8e00ff */
[----:B------:R-:W-:Y:S07]  /*6cd0*/  LEPC R20, `(.L_x_109) ;  /* 0x000000001014794e */ /* 0x000fee0000000000 */
[----:B-1--4-:R-:W-:Y:S05]  /*6ce0*/  CALL.ABS.NOINC R2 ;  /* 0x0000000002007343 */ /* 0x012fea0003c00000 */
.L_x_109:
[----:B------:R-:W-:Y:S01]  /*6cf0*/  ISETP.NE.AND P0, PT, R86, RZ, PT ;  /* 0x000000ff5600720c */ /* 0x000fe20003f05270 */
[----:B------:R-:W-:Y:S05]  /*6d00*/  WARPSYNC.ALL ;  /* 0x0000000000007948 */ /* 0x000fea0003800000 */
[----:B------:R-:W-:Y:S01]  /*6d10*/  IMAD.SHL.U32 R66, R49, 0x100, RZ ;  /* 0x0000010031427824 */ /* 0x000fe200078e00ff */
[----:B------:R-:W-:Y:S01]  /*6d20*/  R2UR UR4, R39 ;  /* 0x00000000270472ca */ /* 0x000fe200000e0000 */
[----:B------:R-:W-:Y:S01]  /*6d30*/  IMAD.SHL.U32 R60, R51, 0x100, RZ ;  /* 0x00000100333c7824 */ /* 0x000fe200078e00ff */
[C---:B------:R-:W-:Y:S01]  /*6d40*/  SHF.L.U32 R2, R48.reuse, 0x10, RZ ;  /* 0x0000001030027819 */ /* 0x040fe200000006ff */
[----:B-1--4-:R-:W-:Y:S01]  /*6d50*/  IMAD.SHL.U32 R54, R45, 0x100, RZ ;  /* 0x000001002d367824 */ /* 0x012fe200078e00ff */
[C---:B------:R-:W-:Y:S01]  /*6d60*/  PRMT R0, R48.reuse, 0x8880, RZ ;  /* 0x0000888030007816 */ /* 0x040fe200000000ff */
[----:B------:R-:W-:Y:S01]  /*6d70*/  BSSY.RECONVERGENT B0, `(.L_x_110) ;  /* 0x000009f000007945 */ /* 0x000fe20003800200 */
[----:B------:R-:W-:Y:S02]  /*6d80*/  SHF.L.U32 R3, R48, 0x8, RZ ;  /* 0x0000000830037819 */ /* 0x000fe400000006ff */
[----:B------:R-:W-:Y:S02]  /*6d90*/  SHF.R.S32.HI R2, RZ, 0x18, R2 ;  /* 0x00000018ff027819 */ /* 0x000fe40000011402 */
[----:B------:R-:W-:Y:S02]  /*6da0*/  PRMT R68, R49, 0x8880, RZ ;  /* 0x0000888031447816 */ /* 0x000fe400000000ff */
[----:B------:R-:W-:Y:S01]  /*6db0*/  SHF.R.S32.HI R3, RZ, 0x18, R3 ;  /* 0x00000018ff037819 */ /* 0x000fe20000011403 */
[----:B------:R-:W-:Y:S01]  /*6dc0*/  LDTM.16dp32bit_t0_t15.x32 R4, tmem[UR4+0x40] ;  /* 0x00004004000479ee */ /* 0x000fe20008a80000 */
[----:B------:R-:W1:Y:S01]  /*6dd0*/  LDTM.16dp32bit_t16_t31.x32 R4, tmem[UR4+0x60] ;  /* 0x00006004000479ee */ /* 0x000e620008aa0000 */
[----:B------:R-:W-:Y:S01]  /*6de0*/  NOP ;  /* 0x0000000000007918 */ /* 0x000fe20000000000 */
[C---:B------:R-:W-:Y:S02]  /*6df0*/  SHF.L.U32 R63, R50.reuse, 0x8, RZ ;  /* 0x00000008323f7819 */ /* 0x040fe400000006ff */
[C---:B------:R-:W-:Y:S02]  /*6e00*/  PRMT R62, R51.reuse, 0x8880, RZ ;  /* 0x00008880333e7816 */ /* 0x040fe400000000ff */
[----:B------:R-:W-:Y:S02]  /*6e10*/  SHF.L.U32 R61, R51, 0x10, RZ ;  /* 0x00000010333d7819 */ /* 0x000fe400000006ff */
[----:B------:R-:W-:Y:S02]  /*6e20*/  R2UR UR5, R43 ;  /* 0x000000002b0572ca */ /* 0x000fe400000e0000 */
[----:B------:R-:W-:Y:S01]  /*6e30*/  SHF.R.S32.HI R39, RZ, 0x18, R48 ;  /* 0x00000018ff277819 */ /* 0x000fe20000011430 */
[----:B------:R-:W-:Y:S01]  /*6e40*/  IMAD.SHL.U32 R48, R47, 0x100, RZ ;  /* 0x000001002f307824 */ /* 0x000fe200078e00ff */
[----:B------:R-:W-:Y:S02]  /*6e50*/  SHF.L.U32 R67, R49, 0x10, RZ ;  /* 0x0000001031437819 */ /* 0x000fe400000006ff */
[C---:B------:R-:W-:Y:S02]  /*6e60*/  PRMT R65, R50.reuse, 0x8880, RZ ;  /* 0x0000888032417816 */ /* 0x040fe400000000ff */
[----:B------:R-:W-:Y:S02]  /*6e70*/  SHF.R.S32.HI R41, RZ, 0x18, R49 ;  /* 0x00000018ff297819 */ /* 0x000fe40000011431 */
[----:B------:R-:W-:Y:S02]  /*6e80*/  SHF.L.U32 R64, R50, 0x10, RZ ;  /* 0x0000001032407819 */ /* 0x000fe400000006ff */
[----:B------:R-:W-:Y:S01]  /*6e90*/  SHF.R.S32.HI R42, RZ, 0x18, R50 ;  /* 0x00000018ff2a7819 */ /* 0x000fe20000011432 */
[----:B------:R-:W-:Y:S01]  /*6ea0*/  UIADD3 UR4, UPT, UPT, UR5, 0xc0, URZ ;  /* 0x000000c005047890 */ /* 0x000fe2000fffe0ff */
[----:B------:R-:W-:Y:S01]  /*6eb0*/  PRMT R59, R44, 0x8880, RZ ;  /* 0x000088802c3b7816 */ /* 0x000fe200000000ff */
[C---:B-1----:R-:W-:Y:S02]  /*6ec0*/  IMAD R4, R38.reuse, R4, RZ ;  /* 0x0000000426047224 */ /* 0x042fe400078e02ff */
[----:B------:R-:W-:Y:S01]  /*6ed0*/  UPRMT UR4, UR45, 0x654, UR4 ;  /* 0x000006542d047896 */ /* 0x000fe20008000004 */
[C---:B------:R-:W-:Y:S01]  /*6ee0*/  IMAD R5, R38.reuse, R5, RZ ;  /* 0x0000000526057224 */ /* 0x040fe200078e02ff */
[----:B------:R-:W-:Y:S01]  /*6ef0*/  SHF.R.S32.HI R43, RZ, 0x18, R51 ;  /* 0x00000018ff2b7819 */ /* 0x000fe20000011433 */
[----:B------:R-:W-:Y:S01]  /*6f00*/  IMAD R6, R38, R6, RZ ;  /* 0x0000000626067224 */ /* 0x000fe200078e02ff */
[----:B------:R-:W-:Y:S01]  /*6f10*/  SHF.L.U32 R51, R46, 0x8, RZ ;  /* 0x000000082e337819 */ /* 0x000fe200000006ff */
[----:B------:R-:W-:Y:S01]  /*6f20*/  IMAD R4, R0, R40, R4 ;  /* 0x0000002800047224 */ /* 0x000fe200078e0204 */
[----:B------:R-:W-:Y:S01]  /*6f30*/  MOV R0, R68 ;  /* 0x0000004400007202 */ /* 0x000fe20000000f00 */
[----:B------:R-:W-:Y:S01]  /*6f40*/  IMAD R7, R38, R7, RZ ;  /* 0x0000000726077224 */ /* 0x000fe200078e02ff */
[----:B------:R-:W-:Y:S01]  /*6f50*/  SHF.L.U32 R58, R44, 0x10, RZ ;  /* 0x000000102c3a7819 */ /* 0x000fe200000006ff */
[-C--:B------:R-:W-:Y:S01]  /*6f60*/  IMAD R5, R2, R40.reuse, R5 ;  /* 0x0000002802057224 */ /* 0x080fe200078e0205 */
[----:B------:R-:W-:Y:S01]  /*6f70*/  SYNCS.ARRIVE.TRANS64.RED.A1T0 RZ, [UR4], RZ ;  /* 0x000000ffffff79a7 */ /* 0x000fe20008100404 */
[----:B------:R-:W-:Y:S01]  /*6f80*/  IMAD R6, R3, R40, R6 ;  /* 0x0000002803067224 */ /* 0x000fe200078e0206 */
[----:B------:R-:W-:Y:S01]  /*6f90*/  SHF.R.S32.HI R2, RZ, 0x18, R67 ;  /* 0x00000018ff027819 */ /* 0x000fe20000011443 */
[C---:B------:R-:W-:Y:S01]  /*6fa0*/  IMAD R8, R38.reuse, R8, RZ ;  /* 0x0000000826087224 */ /* 0x040fe200078e02ff */
[----:B------:R-:W-:Y:S01]  /*6fb0*/  SHF.R.S32.HI R3, RZ, 0x18, R66 ;  /* 0x00000018ff037819 */ /* 0x000fe20000011442 */
[-C--:B------:R-:W-:Y:S01]  /*6fc0*/  IMAD R7, R39, R40.reuse, R7 ;  /* 0x0000002827077224 */ /* 0x080fe200078e0207 */
[----:B------:R-:W-:Y:S01]  /*6fd0*/  MOV R39, R65 ;  /* 0x0000004100277202 */ /* 0x000fe20000000f00 */
[----:B------:R-:W-:Y:S01]  /*6fe0*/  IMAD R9, R38, R9, RZ ;  /* 0x0000000926097224 */ /* 0x000fe200078e02ff */
[C---:B------:R-:W-:Y:S01]  /*6ff0*/  PRMT R56, R45.reuse, 0x8880, RZ ;  /* 0x000088802d387816 */ /* 0x040fe200000000ff */
[----:B------:R-:W-:Y:S01]  /*7000*/  IMAD R8, R0, R40, R8 ;  /* 0x0000002800087224 */ /* 0x000fe200078e0208 */
[----:B------:R-:W-:Y:S01]  /*7010*/  SHF.L.U32 R55, R45, 0x10, RZ ;  /* 0x000000102d377819 */ /* 0x000fe200000006ff */
[----:B------:R-:W-:Y:S01]  /*7020*/  IMAD R10, R38, R10, RZ ;  /* 0x0000000a260a7224 */ /* 0x000fe200078e02ff */
[----:B------:R-:W-:Y:S01]  /*7030*/  PRMT R53, R46, 0x8880, RZ ;  /* 0x000088802e357816 */ /* 0x000fe200000000ff */
[----:B------:R-:W-:Y:S01]  /*7040*/  IMAD R9, R2, R40, R9 ;  /* 0x0000002802097224 */ /* 0x000fe200078e0209 */
[----:B------:R-:W-:Y:S01]  /*7050*/  SHF.R.S32.HI R45, RZ, 0x18, R45 ;  /* 0x00000018ff2d7819 */ /* 0x000fe2000001142d */
[----:B------:R-:W-:Y:S01]  /*7060*/  IMAD R0, R38, R20, RZ ;  /* 0x0000001426007224 */ /* 0x000fe200078e02ff */
[----:B------:R-:W-:Y:S01]  /*7070*/  SHF.L.U32 R52, R46, 0x10, RZ ;  /* 0x000000102e347819 */ /* 0x000fe200000006ff */
[C---:B------:R-:W-:Y:S01]  /*7080*/  IMAD R11, R38.reuse, R11, RZ ;  /* 0x0000000b260b7224 */ /* 0x040fe200078e02ff */
[C---:B------:R-:W-:Y:S01]  /*7090*/  PRMT R50, R47.reuse, 0x8880, RZ ;  /* 0x000088802f327816 */ /* 0x040fe200000000ff */
[C---:B------:R-:W-:Y:S01]  /*70a0*/  IMAD R2, R38.reuse, R21, RZ ;  /* 0x0000001526027224 */ /* 0x040fe200078e02ff */
[----:B------:R-:W-:Y:S01]  /*70b0*/  SHF.R.S32.HI R46, RZ, 0x18, R46 ;  /* 0x00000018ff2e7819 */ /* 0x000fe2000001142e */
[C---:B------:R-:W-:Y:S01]  /*70c0*/  IMAD R20, R38.reuse, R24, RZ ;  /* 0x0000001826147224 */ /* 0x040fe200078e02ff */
[----:B------:R-:W-:Y:S01]  /*70d0*/  SHF.L.U32 R49, R47, 0x10, RZ ;  /* 0x000000102f317819 */ /* 0x000fe200000006ff */
[C---:B------:R-:W-:Y:S01]  /*70e0*/  IMAD R21, R38.reuse, R25, RZ ;  /* 0x0000001926157224 */ /* 0x040fe200078e02ff */
[----:B------:R-:W-:Y:S01]  /*70f0*/  SHF.R.S32.HI R47, RZ, 0x18, R47 ;  /* 0x00000018ff2f7819 */ /* 0x000fe2000001142f */
[----:B------:R-:W-:Y:S01]  /*7100*/  IMAD R24, R38, R28, RZ ;  /* 0x0000001c26187224 */ /* 0x000fe200078e02ff */
[----:B------:R-:W-:Y:S01]  /*7110*/  SHF.L.U32 R57, R44, 0x8, RZ ;  /* 0x000000082c397819 */ /* 0x000fe200000006ff */
[----:B------:R-:W-:Y:S01]  /*7120*/  IMAD R10, R3, R40, R10 ;  /* 0x00000028030a7224 */ /* 0x000fe200078e020a */
[----:B------:R-:W-:Y:S01]  /*7130*/  SHF.R.S32.HI R44, RZ, 0x18, R44 ;  /* 0x00000018ff2c7819 */ /* 0x000fe2000001142c */
[----:B------:R-:W-:Y:S01]  /*7140*/  IMAD R12, R38, R12, RZ ;  /* 0x0000000c260c7224 */ /* 0x000fe200078e02ff */
[----:B------:R-:W-:Y:S01]  /*7150*/  IADD3 R36, PT, PT, R36, 0x1, RZ ;  /* 0x0000000124247810 */ /* 0x000fe20007ffe0ff */
[C---:B------:R-:W-:Y:S02]  /*7160*/  IMAD R25, R38.reuse, R29, RZ ;  /* 0x0000001d26197224 */ /* 0x040fe400078e02ff */
[C---:B------:R-:W-:Y:S01]  /*7170*/  IMAD R28, R38.reuse, R32, RZ ;  /* 0x00000020261c7224 */ /* 0x040fe200078e02ff */
[----:B------:R-:W-:Y:S01]  /*7180*/  SHF.R.S32.HI R32, RZ, 0x18, R64 ;  /* 0x00000018ff207819 */ /* 0x000fe20000011440 */
[C---:B------:R-:W-:Y:S01]  /*7190*/  IMAD R29, R38.reuse, R33, RZ ;  /* 0x00000021261d7224 */ /* 0x040fe200078e02ff */
[----:B------:R-:W-:Y:S01]  /*71a0*/  I2IP.S8.S32.SAT R33, R7, R6, RZ ;  /* 0x0000000607217239 */ /* 0x000fe200000014ff */
[----:B------:R-:W-:Y:S01]  /*71b0*/  IMAD R11, R41, R40, R11 ;  /* 0x00000028290b7224 */ /* 0x000fe200078e020b */
[----:B------:R-:W-:Y:S01]  /*71c0*/  SHF.R.S32.HI R6, RZ, 0x18, R63 ;  /* 0x00000018ff067819 */ /* 0x000fe2000001143f */
[C---:B------:R-:W-:Y:S01]  /*71d0*/  IMAD R13, R38.reuse, R13, RZ ;  /* 0x0000000d260d7224 */ /* 0x040fe200078e02ff */
[----:B------:R-:W-:Y:S01]  /*71e0*/  MOV R7, R62 ;  /* 0x0000003e00077202 */ /* 0x000fe20000000f00 */
[C---:B------:R-:W-:Y:S02]  /*71f0*/  IMAD R14, R38.reuse, R14, RZ ;  /* 0x0000000e260e7224 */ /* 0x040fe400078e02ff */
[C---:B------:R-:W-:Y:S02]  /*7200*/  IMAD R3, R38.reuse, R22, RZ ;  /* 0x0000001626037224 */ /* 0x040fe400078e02ff */
[----:B------:R-:W-:Y:S02]  /*7210*/  IMAD R12, R39, R40, R12 ;  /* 0x00000028270c7224 */ /* 0x000fe400078e020c */
[C---:B------:R-:W-:Y:S02]  /*7220*/  IMAD R22, R38.reuse, R26, RZ ;  /* 0x0000001a26167224 */ /* 0x040fe400078e02ff */
[C---:B------:R-:W-:Y:S02]  /*7230*/  IMAD R15, R38.reuse, R15, RZ ;  /* 0x0000000f260f7224 */ /* 0x040fe400078e02ff */
[----:B------:R-:W-:Y:S02]  /*7240*/  IMAD R26, R38, R30, RZ ;  /* 0x0000001e261a7224 */ /* 0x000fe400078e02ff */
[----:B------:R-:W-:Y:S02]  /*7250*/  IMAD R13, R32, R40, R13 ;  /* 0x00000028200d7224 */ /* 0x000fe400078e020d */
[C---:B------:R-:W-:Y:S01]  /*7260*/  IMAD R30, R38.reuse, R34, RZ ;  /* 0x00000022261e7224 */ /* 0x040fe200078e02ff */
[----:B------:R-:W-:Y:S01]  /*7270*/  I2IP.S8.S32.SAT R34, R11, R10, RZ ;  /* 0x0000000a0b227239 */ /* 0x000fe200000014ff */
[----:B------:R-:W-:Y:S01]  /*7280*/  IMAD R16, R38, R16, RZ ;  /* 0x0000001026107224 */ /* 0x000fe200078e02ff */
[----:B------:R-:W-:Y:S01]  /*7290*/  SHF.R.S32.HI R10, RZ, 0x18, R61 ;  /* 0x00000018ff0a7819 */ /* 0x000fe2000001143d */
[----:B------:R-:W-:Y:S01]  /*72a0*/  IMAD R14, R6, R40, R14 ;  /* 0x00000028060e7224 */ /* 0x000fe200078e020e */
[----:B------:R-:W-:Y:S01]  /*72b0*/  I2IP.S8.S32.SAT R61, R9, R8, R34 ;  /* 0x00000008093d7239 */ /* 0x000fe20000001422 */
[----:B------:R-:W-:Y:S01]  /*72c0*/  IMAD R17, R38, R17, RZ ;  /* 0x0000001126117224 */ /* 0x000fe200078e02ff */
[----:B------:R-:W-:Y:S01]  /*72d0*/  SHF.R.S32.HI R11, RZ, 0x18, R60 ;  /* 0x00000018ff0b7819 */ /* 0x000fe2000001143c */
[----:B------:R-:W-:Y:S01]  /*72e0*/  IMAD R15, R42, R40, R15 ;  /* 0x000000282a0f7224 */ /* 0x000fe200078e020f */
[----:B------:R-:W-:Y:S01]  /*72f0*/  I2IP.S8.S32.SAT R60, R5, R4, R33 ;  /* 0x00000004053c7239 */ /* 0x000fe20000001421 */
[C---:B------:R-:W-:Y:S01]  /*7300*/  IMAD R18, R38.reuse, R18, RZ ;  /* 0x0000001226127224 */ /* 0x040fe200078e02ff */
[----:B------:R-:W-:Y:S01]  /*7310*/  SHF.R.S32.HI R5, RZ, 0x18, R58 ;  /* 0x00000018ff057819 */ /* 0x000fe2000001143a */
[----:B------:R-:W-:Y:S01]  /*7320*/  IMAD R16, R7, R40, R16 ;  /* 0x0000002807107224 */ /* 0x000fe200078e0210 */
[----:B------:R-:W-:Y:S01]  /*7330*/  I2IP.S8.S32.SAT R14, R15, R14, RZ ;  /* 0x0000000e0f0e7239 */ /* 0x000fe200000014ff */
[----:B------:R-:W-:Y:S01]  /*7340*/  IMAD R19, R38, R19, RZ ;  /* 0x0000001326137224 */ /* 0x000fe200078e02ff */
[----:B------:R-:W-:Y:S01]  /*7350*/  SHF.R.S32.HI R7, RZ, 0x18, R48 ;  /* 0x00000018ff077819 */ /* 0x000fe20000011430 */
[----:B------:R-:W-:Y:S01]  /*7360*/  IMAD R17, R10, R40, R17 ;  /* 0x000000280a117224 */ /* 0x000fe200078e0211 */
[----:B------:R-:W-:Y:S01]  /*7370*/  I2IP.S8.S32.SAT R62, R13, R12, R14 ;  /* 0x0000000c0d3e7239 */ /* 0x000fe2000000140e */
[-C--:B------:R-:W-:Y:S01]  /*7380*/  IMAD R18, R11, R40.reuse, R18 ;  /* 0x000000280b127224 */ /* 0x080fe200078e0212 */
[----:B------:R-:W-:Y:S01]  /*7390*/  SHF.R.S32.HI R6, RZ, 0x18, R57 ;  /* 0x00000018ff067819 */ /* 0x000fe20000011439 */
[----:B------:R-:W-:Y:S02]  /*73a0*/  IMAD.MOV.U32 R4, RZ, RZ, R59 ;  /* 0x000000ffff047224 */ /* 0x000fe400078e003b */
[-C--:B------:R-:W-:Y:S02]  /*73b0*/  IMAD R19, R43, R40.reuse, R19 ;  /* 0x000000282b137224 */ /* 0x080fe400078e0213 */
[----:B------:R-:W-:Y:S01]  /*73c0*/  IMAD R0, R4, R40, R0 ;  /* 0x0000002804007224 */ /* 0x000fe200078e0200 */
[----:B------:R-:W-:Y:S01]  /*73d0*/  MOV R4, R56 ;  /* 0x0000003800047202 */ /* 0x000fe20000000f00 */
[----:B------:R-:W-:Y:S01]  /*73e0*/  IMAD R23, R38, R23, RZ ;  /* 0x0000001726177224 */ /* 0x000fe200078e02ff */
[----:B------:R-:W-:Y:S01]  /*73f0*/  I2IP.S8.S32.SAT R18, R19, R18, RZ ;  /* 0x0000001213127239 */ /* 0x000fe200000014ff */
[-C--:B------:R-:W-:Y:S01]  /*7400*/  IMAD R2, R5, R40.reuse, R2 ;  /* 0x0000002805027224 */ /* 0x080fe200078e0202 */
[----:B------:R-:W-:Y:S01]  /*7410*/  SHF.R.S32.HI R5, RZ, 0x18, R55 ;  /* 0x00000018ff057819 */ /* 0x000fe20000011437 */
[----:B------:R-:W-:Y:S01]  /*7420*/  IMAD R3, R6, R40, R3 ;  /* 0x0000002806037224 */ /* 0x000fe200078e0203 */
[----:B------:R-:W-:Y:S01]  /*7430*/  I2IP.S8.S32.SAT R63, R17, R16, R18 ;  /* 0x00000010113f7239 */ /* 0x000fe20000001412 */
[-C--:B------:R-:W-:Y:S01]  /*7440*/  IMAD R23, R44, R40.reuse, R23 ;  /* 0x000000282c177224 */ /* 0x080fe200078e0217 */
[----:B------:R-:W-:Y:S01]  /*7450*/  SHF.R.S32.HI R6, RZ, 0x18, R54 ;  /* 0x00000018ff067819 */ /* 0x000fe20000011436 */
[-C--:B------:R-:W-:Y:S01]  /*7460*/  IMAD R20, R4, R40.reuse, R20 ;  /* 0x0000002804147224 */ /* 0x080fe200078e0214 */
[----:B------:R-:W-:Y:S01]  /*7470*/  MOV R4, R53 ;  /* 0x0000003500047202 */ /* 0x000fe20000000f00 */
[----:B------:R1:W-:Y:S01]  /*7480*/  STS.128 [R69+UR44+0x3200], R60 ;  /* 0x0032003c45007988 */ /* 0x0003e20008000c2c */
[----:B------:R-:W-:Y:S01]  /*7490*/  IMAD R27, R38, R27, RZ ;  /* 0x0000001b261b7224 */ /* 0x000fe200078e02ff */
[----:B------:R-:W-:Y:S01]  /*74a0*/  I2IP.S8.S32.SAT R3, R23, R3, RZ ;  /* 0x0000000317037239 */ /* 0x000fe200000014ff */
[-C--:B------:R-:W-:Y:S01]  /*74b0*/  IMAD R21, R5, R40.reuse, R21 ;  /* 0x0000002805157224 */ /* 0x080fe200078e0215 */
[----:B------:R-:W-:Y:S01]  /*74c0*/  SHF.R.S32.HI R5, RZ, 0x18, R52 ;  /* 0x00000018ff057819 */ /* 0x000fe20000011434 */
[-C--:B------:R-:W-:Y:S01]  /*74d0*/  IMAD R22, R6, R40.reuse, R22 ;  /* 0x0000002806167224 */ /* 0x080fe200078e0216 */
[----:B------:R-:W-:Y:S01]  /*74e0*/  SHF.R.S32.HI R6, RZ, 0x18, R49 ;  /* 0x00000018ff067819 */ /* 0x000fe20000011431 */
[-C--:B------:R-:W-:Y:S02]  /*74f0*/  IMAD R27, R45, R40.reuse, R27 ;  /* 0x000000282d1b7224 */ /* 0x080fe400078e021b */
[-C--:B------:R-:W-:Y:S01]  /*7500*/  IMAD R24, R4, R40.reuse, R24 ;  /* 0x0000002804187224 */ /* 0x080fe200078e0218 */
[----:B------:R-:W-:Y:S01]  /*7510*/  SHF.R.S32.HI R4, RZ, 0x18, R51 ;  /* 0x00000018ff047819 */ /* 0x000fe20000011433 */
[----:B------:R-:W-:Y:S01]  /*7520*/  IMAD R25, R5, R40, R25 ;  /* 0x0000002805197224 */ /* 0x000fe200078e0219 */
[----:B------:R-:W-:Y:S01]  /*7530*/  MOV R5, R50 ;  /* 0x0000003200057202 */ /* 0x000fe20000000f00 */
[----:B------:R-:W-:Y:S02]  /*7540*/  IMAD R31, R38, R31, RZ ;  /* 0x0000001f261f7224 */ /* 0x000fe400078e02ff */
[----:B------:R-:W-:Y:S01]  /*7550*/  IMAD R26, R4, R40, R26 ;  /* 0x00000028041a7224 */ /* 0x000fe200078e021a */
[----:B------:R-:W-:Y:S01]  /*7560*/  I2IP.S8.S32.SAT R4, R2, R0, R3 ;  /* 0x0000000002047239 */ /* 0x000fe20000001403 */
[-C--:B------:R-:W-:Y:S02]  /*7570*/  IMAD R31, R46, R40.reuse, R31 ;  /* 0x000000282e1f7224 */ /* 0x080fe400078e021f */
[----:B------:R-:W-:Y:S01]  /*7580*/  IMAD R28, R5, R40, R28 ;  /* 0x00000028051c7224 */ /* 0x000fe200078e021c */
[----:B------:R-:W-:Y:S01]  /*7590*/  I2IP.S8.S32.SAT R5, R27, R22, RZ ;  /* 0x000000161b057239 */ /* 0x000fe200000014ff */
[----:B------:R-:W-:Y:S01]  /*75a0*/  IMAD R29, R6, R40, R29 ;  /* 0x00000028061d7224 */ /* 0x000fe200078e021d */
[----:B------:R-:W-:Y:S01]  /*75b0*/  I2IP.S8.S32.SAT R6, R31, R26, RZ ;  /* 0x0000001a1f067239 */ /* 0x000fe200000014ff */
[----:B------:R-:W-:Y:S01]  /*75c0*/  IMAD R35, R38, R35, RZ ;  /* 0x0000002326237224 */ /* 0x000fe200078e02ff */
[----:B------:R-:W-:Y:S01]  /*75d0*/  I2IP.S8.S32.SAT R5, R21, R20, R5 ;  /* 0x0000001415057239 */ /* 0x000fe20000001405 */
[----:B------:R-:W-:Y:S01]  /*75e0*/  IMAD R30, R7, R40, R30 ;  /* 0x00000028071e7224 */ /* 0x000fe200078e021e */
[----:B------:R-:W-:Y:S01]  /*75f0*/  I2IP.S8.S32.SAT R6, R25, R24, R6 ;  /* 0x0000001819067239 */ /* 0x000fe20000001406 */
[----:B------:R-:W-:Y:S05]  /*7600*/  IMAD R35, R47, R40, R35 ;  /* 0x000000282f237224 */ /* 0x000fea00078e0223 */
[----:B------:R-:W-:Y:S04]  /*7610*/  I2IP.S8.S32.SAT R7, R35, R30, RZ ;  /* 0x0000001e23077239 */ /* 0x000fe800000014ff */
[----:B------:R-:W-:Y:S05]  /*7620*/  I2IP.S8.S32.SAT R7, R29, R28, R7 ;  /* 0x0000001c1d077239 */ /* 0x000fea0000001407 */
        /* <DEDUP_REMOVED lines=10> */
[----:B------:R-:W-:Y:S02]  /*76d0*/  UIADD3 UR9, UPT, UPT, UR49, 0x40, URZ ;  /* 0x0000004031097890 */ /* 0x000fe4000fffe0ff */
[----:B------:R-:W-:Y:S01]  /*76e0*/  UIADD3 UR8, UPT, UPT, UR44, 0x3200, URZ ;  /* 0x000032002c087890 */ /* 0x000fe2000fffe0ff */
[----:B------:R-:W-:Y:S01]  /*76f0*/  UMOV UR10, UR50 ;  /* 0x00000032000a7c82 */ /* 0x000fe20008000000 */
[----:B------:R-:W-:Y:S01]  /*7700*/  UMOV UR11, UR36 ;  /* 0x00000024000b7c82 */ /* 0x000fe20008000000 */
[----:B--2---:R-:W-:Y:S04]  /*7710*/  UIADD3 UR4, UP0, UPT, UR6, 0x680, URZ ;  /* 0x0000068006047890 */ /* 0x004fe8000ff1e0ff */
[----:B------:R-:W-:Y:S09]  /*7720*/  UIADD3.X UR5, UPT, UPT, URZ, UR7, URZ, UP0, !UPT ;  /* 0x00000007ff057290 */ /* 0x000ff200087fe4ff */
[----:B------:R2:W-:Y:S01]  /*7730*/  UTMASTG.3D [UR8], [UR4] ;  /* 0x00000008040073b5 */ /* 0x0005e20008010000 */
[----:B------:R0:W-:Y:S01]  /*7740*/  UTMACMDFLUSH ;  /* 0x00000000000079b7 */ /* 0x0001e20000000000 */
[----:B--2---:R-:W-:Y:S04]  /*7750*/  DEPBAR.LE SB0, 0x1 ;  /* 0x000080400000791a */ /* 0x004fe80000000000 */
.L_x_111:
[----:B------:R-:W-:Y:S05]  /*7760*/  BSYNC.RECONVERGENT B0 ;  /* 0x0000000000007941 */ /* 0x000fea0003800200 */
.L_x_110:
[----:B------:R-:W-:Y:S01]  /*7770*/  R2UR UR4, R76 ;  /* 0x000000004c0472ca */ /* 0x000fe200000e0000 */
[----:B------:R-:W-:Y:S01]  /*7780*/  BAR.SYNC.DEFER_BLOCKING 0x1, 0x80 ;  /* 0x0042000000007b1d */ /* 0x000fe20000010000 */
[----:B------:R-:W-:Y:S01]  /*7790*/  ISETP.NE.AND P0, PT, R78, 0x2, PT ;  /* 0x000000024e00780c */ /* 0x000fe20003f05270 */
[----:B------:R-:W-:Y:S01]  /*77a0*/  UISETP.NE.AND UP0, UPT, UR46, URZ, UPT ;  /* 0x000000ff2e00728c */ /* 0x000fe2000bf05270 */
[----:B------:R-:W-:Y:S01]  /*77b0*/  ISETP.NE.AND P1, PT, R36, 0x4, PT ;  /* 0x000000042400780c */ /* 0x000fe20003f25270 */
[----:B------:R-:W-:Y:S01]  /*77c0*/  UIADD3 UR26, UPT, UPT, UR37, UR63, URZ ;  /* 0x0000003f251a7290 */ /* 0x000fe2000fffe0ff */
[----:B------:R-:W-:Y:S02]  /*77d0*/  SEL R2, RZ, 0x1, P0 ;  /* 0x00000001ff027807 */ /* 0x000fe40000000000 */
[----:B------:R-:W-:Y:S02]  /*77e0*/  SEL R0, RZ, 0x1, P1 ;  /* 0x00000001ff007807 */ /* 0x000fe40000800000 */
[----:B------:R-:W-:Y:S02]  /*77f0*/  LOP3.LUT R82, R82, R2, RZ, 0x3c, !PT ;  /* 0x0000000252527212 */ /* 0x000fe400078e3cff */
[----:B------:R-:W-:Y:S01]  /*7800*/  LOP3.LUT R83, R83, R0, RZ, 0x3c, !PT ;  /* 0x0000000053537212 */ /* 0x000fe200078e3cff */
[----:B------:R-:W-:Y:S01]  /*7810*/  UIADD3 UR20, UPT, UPT, UR38, UR4, URZ ;  /* 0x0000000426147290 */ /* 0x000fe2000fffe0ff */
[----:B------:R-:W-:Y:S02]  /*7820*/  SEL R78, R78, RZ, P0 ;  /* 0x000000ff4e4e7207 */ /* 0x000fe40000000000 */
[----:B------:R-:W-:Y:S01]  /*7830*/  SEL R36, R36, RZ, P1 ;  /* 0x000000ff24247207 */ /* 0x000fe20000800000 */
[----:B------:R-:W-:Y:S01]  /*7840*/  UMOV UR36, UR59 ;  /* 0x0000003b00247c82 */ /* 0x000fe20008000000 */
[----:B------:R-:W-:Y:S07]  /*7850*/  BRA.U UP0, `(.L_x_112) ;  /* 0xffffffd500787547 */ /* 0x000fee000b83ffff */
[----:B------:R-:W-:Y:S05]  /*7860*/  EXIT ;  /* 0x000000000000794d */ /* 0x000fea0003800000 */
.L_x_24:
[----:B---3--:R3:W4:Y:S02]  /*7870*/  SYNCS.PHASECHK.TRANS64.TRYWAIT P0, [R0+URZ+0xf0], R2 ;  /* 0x0000f002000075a7 */ /* 0x00872400080011ff */
[----:B----4-:R-:W-:Y:S05]  /*7880*/  @!P0 NANOSLEEP.SYNCS 0x989680 ;  /* 0x009896800000895d */ /* 0x010fea0003900000 */
[----:B------:R-:W4:Y:S02]  /*7890*/  @!P0 SYNCS.PHASECHK.TRANS64 P0, [R0+URZ+0xf0], R2 ;  /* 0x0000f002000085a7 */ /* 0x000f2400080010ff */
[----:B----4-:R-:W-:Y:S05]  /*78a0*/  @!P0 BRA `(.L_x_24) ;  /* 0xfffffffc00f08947 */ /* 0x010fea000383ffff */
[----:B------:R-:W-:Y:S05]  /*78b0*/  BRA `(.L_x_113) ;  /* 0xffffff9c00e47947 */ /* 0x000fea000383ffff */
.L_x_27:
[----:B--2---:R-:W-:-:S07]  /*78c0*/  MOV R0, UR33 ;  /* 0x0000002100007c02 */ /* 0x004fce0008000f00 */
.L_x_114:
[----:B--2---:R2:W3:Y:S02]  /*78d0*/  SYNCS.PHASECHK.TRANS64.TRYWAIT P0, [R0+URZ+0x28], R3 ;  /* 0x00002803000075a7 */ /* 0x0044e400080011ff */
[----:B---3--:R-:W-:Y:S05]  /*78e0*/  @!P0 NANOSLEEP.SYNCS 0x989680 ;  /* 0x009896800000895d */ /* 0x008fea0003900000 */
[----:B------:R-:W3:Y:S02]  /*78f0*/  @!P0 SYNCS.PHASECHK.TRANS64 P0, [R0+URZ+0x28], R3 ;  /* 0x00002803000085a7 */ /* 0x000ee400080010ff */
[----:B---3--:R-:W-:Y:S05]  /*7900*/  @!P0 BRA `(.L_x_114) ;  /* 0xfffffffc00f08947 */ /* 0x008fea000383ffff */
[----:B------:R-:W-:Y:S05]  /*7910*/  BRA `(.L_x_26) ;  /* 0xffffffa0002c7947 */ /* 0x000fea000383ffff */
.L_x_34:
[----:B-1----:R-:W-:-:S07]  /*7920*/  MOV R0, UR17 ;  /* 0x0000001100007c02 */ /* 0x002fce0008000f00 */
.L_x_115:
[----:B-1----:R1:W2:Y:S02]  /*7930*/  SYNCS.PHASECHK.TRANS64.TRYWAIT P0, [R0+URZ+0x28], R3 ;  /* 0x00002803000075a7 */ /* 0x0022a400080011ff */
[----:B--2---:R-:W-:Y:S05]  /*7940*/  @!P0 NANOSLEEP.SYNCS 0x989680 ;  /* 0x009896800000895d */ /* 0x004fea0003900000 */
[----:B------:R-:W2:Y:S02]  /*7950*/  @!P0 SYNCS.PHASECHK.TRANS64 P0, [R0+URZ+0x28], R3 ;  /* 0x00002803000085a7 */ /* 0x000ea400080010ff */
[----:B--2---:R-:W-:Y:S05]  /*7960*/  @!P0 BRA `(.L_x_115) ;  /* 0xfffffffc00f08947 */ /* 0x004fea000383ffff */
[----:B------:R-:W-:Y:S05]  /*7970*/  BRA `(.L_x_33) ;  /* 0xffffffa000e87947 */ /* 0x000fea000383ffff */
.L_x_39:
[----:B-1----:R1:W2:Y:S02]  /*7980*/  SYNCS.PHASECHK.TRANS64.TRYWAIT P0, [R3+URZ+0x80], R0 ;  /* 0x00008000030075a7 */ /* 0x0022a400080011ff */
[----:B--2---:R-:W-:Y:S05]  /*7990*/  @!P0 NANOSLEEP.SYNCS 0x989680 ;  /* 0x009896800000895d */ /* 0x004fea0003900000 */
[----:B------:R-:W2:Y:S02]  /*79a0*/  @!P0 SYNCS.PHASECHK.TRANS64 P0, [R3+URZ+0x80], R0 ;  /* 0x00008000030085a7 */ /* 0x000ea400080010ff */
[----:B--2---:R-:W-:Y:S05]  /*79b0*/  @!P0 BRA `(.L_x_39) ;  /* 0xfffffffc00f08947 */ /* 0x004fea000383ffff */
[----:B------:R-:W-:Y:S05]  /*79c0*/  BRA `(.L_x_116) ;  /* 0xffffffa4008c7947 */ /* 0x000fea000383ffff */
.L_x_43:
[----:B------:R-:W-:-:S07]  /*79d0*/  MOV R0, UR4 ;  /* 0x0000000400007c02 */ /* 0x000fce0008000f00 */
.L_x_117:
[----:B-1----:R1:W2:Y:S02]  /*79e0*/  SYNCS.PHASECHK.TRANS64.TRYWAIT P0, [R0+URZ], R2 ;  /* 0x00000002000075a7 */ /* 0x0022a400080011ff */
[----:B--2---:R-:W-:Y:S05]  /*79f0*/  @!P0 NANOSLEEP.SYNCS 0x989680 ;  /* 0x009896800000895d */ /* 0x004fea0003900000 */
[----:B------:R-:W2:Y:S02]  /*7a00*/  @!P0 SYNCS.PHASECHK.TRANS64 P0, [R0+URZ], R2 ;  /* 0x00000002000085a7 */ /* 0x000ea400080010ff */
[----:B--2---:R-:W-:Y:S05]  /*7a10*/  @!P0 BRA `(.L_x_117) ;  /* 0xfffffffc00f08947 */ /* 0x004fea000383ffff */
[----:B------:R-:W-:Y:S05]  /*7a20*/  BRA `(.L_x_118) ;  /* 0xffffffac00347947 */ /* 0x000fea000383ffff */
.L_x_44:
[----:B------:R-:W-:-:S07]  /*7a30*/  MOV R0, UR5 ;  /* 0x0000000500007c02 */ /* 0x000fce0008000f00 */
.L_x_119:
[----:B-1----:R1:W2:Y:S02]  /*7a40*/  SYNCS.PHASECHK.TRANS64.TRYWAIT P0, [R0+URZ], R3 ;  /* 0x00000003000075a7 */ /* 0x0022a400080011ff */
[----:B--2---:R-:W-:Y:S05]  /*7a50*/  @!P0 NANOSLEEP.SYNCS 0x989680 ;  /* 0x009896800000895d */ /* 0x004fea0003900000 */
[----:B------:R-:W2:Y:S02]  /*7a60*/  @!P0 SYNCS.PHASECHK.TRANS64 P0, [R0+URZ], R3 ;  /* 0x00000003000085a7 */ /* 0x000ea400080010ff */
[----:B--2---:R-:W-:Y:S05]  /*7a70*/  @!P0 BRA `(.L_x_119) ;  /* 0xfffffffc00f08947 */ /* 0x004fea000383ffff */
[----:B------:R-:W-:Y:S05]  /*7a80*/  BRA `(.L_x_120) ;  /* 0xffffffac00407947 */ /* 0x000fea000383ffff */
.L_x_45:
[----:B------:R-:W-:-:S07]  /*7a90*/  MOV R0, UR5 ;  /* 0x0000000500007c02 */ /* 0x000fce0008000f00 */
.L_x_121:
[----:B-1----:R1:W2:Y:S02]  /*7aa0*/  SYNCS.PHASECHK.TRANS64.TRYWAIT P0, [R0+URZ], R3 ;  /* 0x00000003000075a7 */ /* 0x0022a400080011ff */
[----:B--2---:R-:W-:Y:S05]  /*7ab0*/  @!P0 NANOSLEEP.SYNCS 0x989680 ;  /* 0x009896800000895d */ /* 0x004fea0003900000 */
[----:B------:R-:W2:Y:S02]  /*7ac0*/  @!P0 SYNCS.PHASECHK.TRANS64 P0, [R0+URZ], R3 ;  /* 0x00000003000085a7 */ /* 0x000ea400080010ff */
[----:B--2---:R-:W-:Y:S05]  /*7ad0*/  @!P0 BRA `(.L_x_121) ;  /* 0xfffffffc00f08947 */ /* 0x004fea000383ffff */
[----:B------:R-:W-:Y:S05]  /*7ae0*/  BRA `(.L_x_122) ;  /* 0xffffffac004c7947 */ /* 0x000fea000383ffff */
.L_x_46:
[----:B------:R-:W-:-:S07]  /*7af0*/  MOV R0, UR5 ;  /* 0x0000000500007c02 */ /* 0x000fce0008000f00 */
.L_x_123:
[----:B-1----:R1:W2:Y:S02]  /*7b00*/  SYNCS.PHASECHK.TRANS64.TRYWAIT P0, [R0+URZ], R3 ;  /* 0x00000003000075a7 */ /* 0x0022a400080011ff */
[----:B--2---:R-:W-:Y:S05]  /*7b10*/  @!P0 NANOSLEEP.SYNCS 0x989680 ;  /* 0x009896800000895d */ /* 0x004fea0003900000 */
[----:B------:R-:W2:Y:S02]  /*7b20*/  @!P0 SYNCS.PHASECHK.TRANS64 P0, [R0+URZ], R3 ;  /* 0x00000003000085a7 */ /* 0x000ea400080010ff */
[----:B--2---:R-:W-:Y:S05]  /*7b30*/  @!P0 BRA `(.L_x_123) ;  /* 0xfffffffc00f08947 */ /* 0x004fea000383ffff */
[----:B------:R-:W-:Y:S05]  /*7b40*/  BRA `(.L_x_124) ;  /* 0xffffffac00587947 */ /* 0x000fea000383ffff */
.L_x_49:
[----:B--2---:R2:W3:Y:S02]  /*7b50*/  SYNCS.PHASECHK.TRANS64.TRYWAIT P0, [R2+URZ+0xe0], R4 ;  /* 0x0000e004020075a7 */ /* 0x0044e400080011ff */
[----:B---3--:R-:W-:Y:S05]  /*7b60*/  @!P0 NANOSLEEP.SYNCS 0x989680 ;  /* 0x009896800000895d */ /* 0x008fea0003900000 */
[----:B------:R-:W3:Y:S02]  /*7b70*/  @!P0 SYNCS.PHASECHK.TRANS64 P0, [R2+URZ+0xe0], R4 ;  /* 0x0000e004020085a7 */ /* 0x000ee400080010ff */
[----:B---3--:R-:W-:Y:S05]  /*7b80*/  @!P0 BRA `(.L_x_49) ;  /* 0xfffffffc00f08947 */ /* 0x008fea000383ffff */
[----:B------:R-:W-:Y:S05]  /*7b90*/  BRA `(.L_x_125) ;  /* 0xffffffac00b47947 */ /* 0x000fea000383ffff */
.L_x_50:
[----:B------:R-:W-:-:S07]  /*7ba0*/  MOV R2, UR4 ;  /* 0x0000000400027c02 */ /* 0x000fce0008000f00 */
.L_x_126:
[----:B--2---:R2:W3:Y:S02]  /*7bb0*/  SYNCS.PHASECHK.TRANS64.TRYWAIT P0, [R2+URZ+0x90], R5 ;  /* 0x00009005020075a7 */ /* 0x0044e400080011ff */
[----:B---3--:R-:W-:Y:S05]  /*7bc0*/  @!P0 NANOSLEEP.SYNCS 0x989680 ;  /* 0x009896800000895d */ /* 0x008fea0003900000 */
[----:B------:R-:W3:Y:S02]  /*7bd0*/  @!P0 SYNCS.PHASECHK.TRANS64 P0, [R2+URZ+0x90], R5 ;  /* 0x00009005020085a7 */ /* 0x000ee400080010ff */
[----:B---3--:R-:W-:Y:S05]  /*7be0*/  @!P0 BRA `(.L_x_126) ;  /* 0xfffffffc00f08947 */ /* 0x008fea000383ffff */
[----:B------:R-:W-:Y:S05]  /*7bf0*/  BRA `(.L_x_127) ;  /* 0xffffffac00c47947 */ /* 0x000fea000383ffff */
.L_x_51:
[----:B--2---:R2:W3:Y:S02]  /*7c00*/  SYNCS.PHASECHK.TRANS64.TRYWAIT P1, [R2+URZ+0x80], R4 ;  /* 0x00008004020075a7 */ /* 0x0044e400080211ff */
[----:B---3--:R-:W-:Y:S05]  /*7c10*/  @!P1 NANOSLEEP.SYNCS 0x989680 ;  /* 0x009896800000995d */ /* 0x008fea0003900000 */
[----:B------:R-:W3:Y:S02]  /*7c20*/  @!P1 SYNCS.PHASECHK.TRANS64 P1, [R2+URZ+0x80], R4 ;  /* 0x00008004020095a7 */ /* 0x000ee400080210ff */
[----:B---3--:R-:W-:Y:S05]  /*7c30*/  @!P1 BRA `(.L_x_51) ;  /* 0xfffffffc00f09947 */ /* 0x008fea000383ffff */
[----:B------:R-:W-:Y:S05]  /*7c40*/  BRA `(.L_x_128) ;  /* 0xffffffac00f47947 */ /* 0x000fea000383ffff */
.L_x_54:
[----:B------:R-:W-:-:S07]  /*7c50*/  MOV R0, UR4 ;  /* 0x0000000400007c02 */ /* 0x000fce0008000f00 */
.L_x_129:
[----:B--2---:R2:W3:Y:S02]  /*7c60*/  SYNCS.PHASECHK.TRANS64.TRYWAIT P0, [R0+URZ+0x90], R2 ;  /* 0x00009002000075a7 */ /* 0x0044e400080011ff */
[----:B---3--:R-:W-:Y:S05]  /*7c70*/  @!P0 NANOSLEEP.SYNCS 0x989680 ;  /* 0x009896800000895d */ /* 0x008fea0003900000 */
[----:B------:R-:W3:Y:S02]  /*7c80*/  @!P0 SYNCS.PHASECHK.TRANS64 P0, [R0+URZ+0x90], R2 ;  /* 0x00009002000085a7 */ /* 0x000ee400080010ff */
[----:B---3--:R-:W-:Y:S05]  /*7c90*/  @!P0 BRA `(.L_x_129) ;  /* 0xfffffffc00f08947 */ /* 0x008fea000383ffff */
[----:B------:R-:W-:Y:S05]  /*7ca0*/  BRA `(.L_x_53) ;  /* 0xffffffb000487947 */ /* 0x000fea000383ffff */
.L_x_61:
[----:B-1----:R1:W2:Y:S02]  /*7cb0*/  SYNCS.PHASECHK.TRANS64.TRYWAIT P1, [R0+URZ+0x80], R2 ;  /* 0x00008002000075a7 */ /* 0x0022a400080211ff */
[----:B--2---:R-:W-:Y:S05]  /*7cc0*/  @!P1 NANOSLEEP.SYNCS 0x989680 ;  /* 0x009896800000995d */ /* 0x004fea0003900000 */
[----:B------:R-:W2:Y:S02]  /*7cd0*/  @!P1 SYNCS.PHASECHK.TRANS64 P1, [R0+URZ+0x80], R2 ;  /* 0x00008002000095a7 */ /* 0x000ea400080210ff */
[----:B--2---:R-:W-:Y:S05]  /*7ce0*/  @!P1 BRA `(.L_x_61) ;  /* 0xfffffffc00f09947 */ /* 0x004fea000383ffff */
[----:B------:R-:W-:Y:S05]  /*7cf0*/  BRA `(.L_x_130) ;  /* 0xffffffb400a47947 */ /* 0x000fea000383ffff */
.L_x_62:
[----:B------:R-:W-:-:S07]  /*7d00*/  MOV R2, UR19 ;  /* 0x0000001300027c02 */ /* 0x000fce0008000f00 */
.L_x_131:
[----:B-1----:R1:W2:Y:S02]  /*7d10*/  SYNCS.PHASECHK.TRANS64.TRYWAIT P0, [R2+URZ+0xc0], R0 ;  /* 0x0000c000020075a7 */ /* 0x0022a400080011ff */
[----:B--2---:R-:W-:Y:S05]  /*7d20*/  @!P0 NANOSLEEP.SYNCS 0x989680 ;  /* 0x009896800000895d */ /* 0x004fea0003900000 */
[----:B------:R-:W2:Y:S02]  /*7d30*/  @!P0 SYNCS.PHASECHK.TRANS64 P0, [R2+URZ+0xc0], R0 ;  /* 0x0000c000020085a7 */ /* 0x000ea400080010ff */
[----:B--2---:R-:W-:Y:S05]  /*7d40*/  @!P0 BRA `(.L_x_131) ;  /* 0xfffffffc00f08947 */ /* 0x004fea000383ffff */
[----:B------:R-:W-:Y:S05]  /*7d50*/  BRA `(.L_x_132) ;  /* 0xffffffb400d87947 */ /* 0x000fea000383ffff */
.L_x_65:
[----:B------:R-:W-:Y:S07]  /*7d60*/  MOV R0, UR6 ;  /* 0x0000000600007c02 */ /* 0x000fee0008000f00 */
.L_x_133:
[----:B-1----:R1:W2:Y:S02]  /*7d70*/  SYNCS.PHASECHK.TRANS64.TRYWAIT P0, [R0+URZ], R2 ;  /* 0x00000002000075a7 */ /* 0x0022a400080011ff */
[----:B--2---:R-:W-:Y:S05]  /*7d80*/  @!P0 NANOSLEEP.SYNCS 0x989680 ;  /* 0x009896800000895d */ /* 0x004fea0003900000 */
[----:B------:R-:W2:Y:S02]  /*7d90*/  @!P0 SYNCS.PHASECHK.TRANS64 P0, [R0+URZ], R2 ;  /* 0x00000002000085a7 */ /* 0x000ea400080010ff */
[----:B--2---:R-:W-:Y:S05]  /*7da0*/  @!P0 BRA `(.L_x_133) ;  /* 0xfffffffc00f08947 */ /* 0x004fea000383ffff */
[----:B------:R-:W-:Y:S05]  /*7db0*/  BRA `(.L_x_64) ;  /* 0xffffffb800107947 */ /* 0x000fea000383ffff */
.L_x_68:
[----:B------:R-:W-:-:S07]  /*7dc0*/  MOV R0, UR4 ;  /* 0x0000000400007c02 */ /* 0x000fce0008000f00 */
.L_x_134:
[----:B--2---:R2:W4:Y:S02]  /*7dd0*/  SYNCS.PHASECHK.TRANS64.TRYWAIT P0, [R0+URZ], R2 ;  /* 0x00000002000075a7 */ /* 0x00452400080011ff */
[----:B----4-:R-:W-:Y:S05]  /*7de0*/  @!P0 NANOSLEEP.SYNCS 0x989680 ;  /* 0x009896800000895d */ /* 0x010fea0003900000 */
[----:B------:R-:W4:Y:S02]  /*7df0*/  @!P0 SYNCS.PHASECHK.TRANS64 P0, [R0+URZ], R2 ;  /* 0x00000002000085a7 */ /* 0x000f2400080010ff */
[----:B----4-:R-:W-:Y:S05]  /*7e00*/  @!P0 BRA `(.L_x_134) ;  /* 0xfffffffc00f08947 */ /* 0x010fea000383ffff */
[----:B------:R-:W-:Y:S05]  /*7e10*/  BRA `(.L_x_135) ;  /* 0xffffffb800b07947 */ /* 0x000fea000383ffff */
.L_x_69:
[----:B------:R-:W-:-:S07]  /*7e20*/  MOV R0, UR5 ;  /* 0x0000000500007c02 */ /* 0x000fce0008000f00 */
.L_x_136:
[----:B-1----:R1:W2:Y:S02]  /*7e30*/  SYNCS.PHASECHK.TRANS64.TRYWAIT P0, [R0+URZ], R3 ;  /* 0x00000003000075a7 */ /* 0x0022a400080011ff */
[----:B--2---:R-:W-:Y:S05]  /*7e40*/  @!P0 NANOSLEEP.SYNCS 0x989680 ;  /* 0x009896800000895d */ /* 0x004fea0003900000 */
[----:B------:R-:W2:Y:S02]  /*7e50*/  @!P0 SYNCS.PHASECHK.TRANS64 P0, [R0+URZ], R3 ;  /* 0x00000003000085a7 */ /* 0x000ea400080010ff */
[----:B--2---:R-:W-:Y:S05]  /*7e60*/  @!P0 BRA `(.L_x_136) ;  /* 0xfffffffc00f08947 */ /* 0x004fea000383ffff */
[----:B------:R-:W-:Y:S05]  /*7e70*/  BRA `(.L_x_137) ;  /* 0xffffffb800bc7947 */ /* 0x000fea000383ffff */
.L_x_70:
[----:B------:R-:W-:-:S07]  /*7e80*/  MOV R0, UR5 ;  /* 0x0000000500007c02 */ /* 0x000fce0008000f00 */
.L_x_138:
[----:B-1----:R1:W2:Y:S02]  /*7e90*/  SYNCS.PHASECHK.TRANS64.TRYWAIT P0, [R0+URZ], R3 ;  /* 0x00000003000075a7 */ /* 0x0022a400080011ff */
[----:B--2---:R-:W-:Y:S05]  /*7ea0*/  @!P0 NANOSLEEP.SYNCS 0x989680 ;  /* 0x009896800000895d */ /* 0x004fea0003900000 */
[----:B------:R-:W2:Y:S02]  /*7eb0*/  @!P0 SYNCS.PHASECHK.TRANS64 P0, [R0+URZ], R3 ;  /* 0x00000003000085a7 */ /* 0x000ea400080010ff */
[----:B--2---:R-:W-:Y:S05]  /*7ec0*/  @!P0 BRA `(.L_x_138) ;  /* 0xfffffffc00f08947 */ /* 0x004fea000383ffff */
[----:B------:R-:W-:Y:S05]  /*7ed0*/  BRA `(.L_x_139) ;  /* 0xffffffb800c87947 */ /* 0x000fea000383ffff */
.L_x_71:
[----:B-1----:R-:W-:-:S07]  /*7ee0*/  MOV R0, UR4 ;  /* 0x0000000400007c02 */ /* 0x002fce0008000f00 */
.L_x_140:
[----:B-1----:R1:W2:Y:S02]  /*7ef0*/  SYNCS.PHASECHK.TRANS64.TRYWAIT P0, [R0+URZ], R2 ;  /* 0x00000002000075a7 */ /* 0x0022a400080011ff */
[----:B--2---:R-:W-:Y:S05]  /*7f00*/  @!P0 NANOSLEEP.SYNCS 0x989680 ;  /* 0x009896800000895d */ /* 0x004fea0003900000 */
[----:B------:R-:W2:Y:S02]  /*7f10*/  @!P0 SYNCS.PHASECHK.TRANS64 P0, [R0+URZ], R2 ;  /* 0x00000002000085a7 */ /* 0x000ea400080010ff */
[----:B--2---:R-:W-:Y:S05]  /*7f20*/  @!P0 BRA `(.L_x_140) ;  /* 0xfffffffc00f08947 */ /* 0x004fea000383ffff */
[----:B------:R-:W-:Y:S05]  /*7f30*/  BRA `(.L_x_141) ;  /* 0xffffffb800d47947 */ /* 0x000fea000383ffff */
.L_x_76:
[----:B--2---:R2:W3:Y:S02]  /*7f40*/  SYNCS.PHASECHK.TRANS64.TRYWAIT P0, [R8+URZ+0x80], R0 ;  /* 0x00008000080075a7 */ /* 0x0044e400080011ff */
[----:B---3--:R-:W-:Y:S05]  /*7f50*/  @!P0 NANOSLEEP.SYNCS 0x989680 ;  /* 0x009896800000895d */ /* 0x008fea0003900000 */
[----:B------:R-:W3:Y:S02]  /*7f60*/  @!P0 SYNCS.PHASECHK.TRANS64 P0, [R8+URZ+0x80], R0 ;  /* 0x00008000080085a7 */ /* 0x000ee400080010ff */
[----:B---3--:R-:W-:Y:S05]  /*7f70*/  @!P0 BRA `(.L_x_76) ;  /* 0xfffffffc00f08947 */ /* 0x008fea000383ffff */
[----:B------:R-:W-:Y:S05]  /*7f80*/  BRA `(.L_x_142) ;  /* 0xffffffc000007947 */ /* 0x000fea000383ffff */
.L_x_79:
[----:B--2---:R-:W-:Y:S07]  /*7f90*/  MOV R0, UR21 ;  /* 0x0000001500007c02 */ /* 0x004fee0008000f00 */
.L_x_143:
[----:B--2---:R2:W3:Y:S02]  /*7fa0*/  SYNCS.PHASECHK.TRANS64.TRYWAIT P1, [R0+URZ+0x78], R2 ;  /* 0x00007802000075a7 */ /* 0x0044e400080211ff */
[----:B---3--:R-:W-:Y:S05]  /*7fb0*/  @!P1 NANOSLEEP.SYNCS 0x989680 ;  /* 0x009896800000995d */ /* 0x008fea0003900000 */
[----:B------:R-:W3:Y:S02]  /*7fc0*/  @!P1 SYNCS.PHASECHK.TRANS64 P1, [R0+URZ+0x78], R2 ;  /* 0x00007802000095a7 */ /* 0x000ee400080210ff */
[----:B---3--:R-:W-:Y:S05]  /*7fd0*/  @!P1 BRA `(.L_x_143) ;  /* 0xfffffffc00f09947 */ /* 0x008fea000383ffff */
[----:B------:R-:W-:Y:S05]  /*7fe0*/  BRA `(.L_x_78) ;  /* 0xffffffc4007c7947 */ /* 0x000fea000383ffff */
.L_x_82:
[----:B--2---:R-:W-:Y:S07]  /*7ff0*/  MOV R0, UR21 ;  /* 0x0000001500007c02 */ /* 0x004fee0008000f00 */
.L_x_144:
[----:B--2---:R2:W3:Y:S02]  /*8000*/  SYNCS.PHASECHK.TRANS64.TRYWAIT P0, [R0+URZ+0x60], R4 ;  /* 0x00006004000075a7 */ /* 0x0044e400080011ff */
[----:B---3--:R-:W-:Y:S05]  /*8010*/  @!P0 NANOSLEEP.SYNCS 0x989680 ;  /* 0x009896800000895d */ /* 0x008fea0003900000 */
[----:B------:R-:W3:Y:S02]  /*8020*/  @!P0 SYNCS.PHASECHK.TRANS64 P0, [R0+URZ+0x60], R4 ;  /* 0x00006004000085a7 */ /* 0x000ee400080010ff */
[----:B---3--:R-:W-:Y:S05]  /*8030*/  @!P0 BRA `(.L_x_144) ;  /* 0xfffffffc00f08947 */ /* 0x008fea000383ffff */
[----:B------:R-:W-:Y:S05]  /*8040*/  BRA `(.L_x_145) ;  /* 0xffffffc400d47947 */ /* 0x000fea000383ffff */
.L_x_83:
[----:B------:R-:W-:Y:S07]  /*8050*/  MOV R0, UR21 ;  /* 0x0000001500007c02 */ /* 0x000fee0008000f00 */
.L_x_146:
[----:B--2---:R2:W3:Y:S02]  /*8060*/  SYNCS.PHASECHK.TRANS64.TRYWAIT P0, [R0+URZ+0x68], R4 ;  /* 0x00006804000075a7 */ /* 0x0044e400080011ff */
[----:B---3--:R-:W-:Y:S05]  /*8070*/  @!P0 NANOSLEEP.SYNCS 0x989680 ;  /* 0x009896800000895d */ /* 0x008fea0003900000 */
[----:B------:R-:W3:Y:S02]  /*8080*/  @!P0 SYNCS.PHASECHK.TRANS64 P0, [R0+URZ+0x68], R4 ;  /* 0x00006804000085a7 */ /* 0x000ee400080010ff */
[----:B---3--:R-:W-:Y:S05]  /*8090*/  @!P0 BRA `(.L_x_146) ;  /* 0xfffffffc00f08947 */ /* 0x008fea000383ffff */
[----:B------:R-:W-:Y:S05]  /*80a0*/  BRA `(.L_x_147) ;  /* 0xffffffc800187947 */ /* 0x000fea000383ffff */
.L_x_85:
[----:B------:R-:W-:-:S07]  /*80b0*/  MOV R0, UR21 ;  /* 0x0000001500007c02 */ /* 0x000fce0008000f00 */
.L_x_148:
[----:B---3--:R3:W4:Y:S02]  /*80c0*/  SYNCS.PHASECHK.TRANS64.TRYWAIT P0, [R0+URZ+0x60], R2 ;  /* 0x00006002000075a7 */ /* 0x00872400080011ff */
[----:B----4-:R-:W-:Y:S05]  /*80d0*/  @!P0 NANOSLEEP.SYNCS 0x989680 ;  /* 0x009896800000895d */ /* 0x010fea0003900000 */
[----:B------:R-:W4:Y:S02]  /*80e0*/  @!P0 SYNCS.PHASECHK.TRANS64 P0, [R0+URZ+0x60], R2 ;  /* 0x00006002000085a7 */ /* 0x000f2400080010ff */
[----:B----4-:R-:W-:Y:S05]  /*80f0*/  @!P0 BRA `(.L_x_148) ;  /* 0xfffffffc00f08947 */ /* 0x010fea000383ffff */
[----:B------:R-:W-:Y:S05]  /*8100*/  BRA `(.L_x_149) ;  /* 0xffffffc8008c7947 */ /* 0x000fea000383ffff */
.L_x_87:
[----:B-1----:R1:W2:Y:S02]  /*8110*/  SYNCS.PHASECHK.TRANS64.TRYWAIT P0, [R3+URZ+0x80], R0 ;  /* 0x00008000030075a7 */ /* 0x0022a400080011ff */
[----:B--2---:R-:W-:Y:S05]  /*8120*/  @!P0 NANOSLEEP.SYNCS 0x989680 ;  /* 0x009896800000895d */ /* 0x004fea0003900000 */
[----:B------:R-:W2:Y:S02]  /*8130*/  @!P0 SYNCS.PHASECHK.TRANS64 P0, [R3+URZ+0x80], R0 ;  /* 0x00008000030085a7 */ /* 0x000ea400080010ff */
[----:B--2---:R-:W-:Y:S05]  /*8140*/  @!P0 BRA `(.L_x_87) ;  /* 0xfffffffc00f08947 */ /* 0x004fea000383ffff */
[----:B------:R-:W-:Y:S05]  /*8150*/  BRA `(.L_x_150) ;  /* 0xffffffcc004c7947 */ /* 0x000fea000383ffff */
.L_x_98:
[----:B-1----:R1:W2:Y:S02]  /*8160*/  SYNCS.PHASECHK.TRANS64.TRYWAIT P1, [R3+URZ+0x50], R0 ;  /* 0x00005000030075a7 */ /* 0x0022a400080211ff */
[----:B--2---:R-:W-:Y:S05]  /*8170*/  @!P1 NANOSLEEP.SYNCS 0x989680 ;  /* 0x009896800000995d */ /* 0x004fea0003900000 */
[----:B------:R-:W2:Y:S02]  /*8180*/  @!P1 SYNCS.PHASECHK.TRANS64 P1, [R3+URZ+0x50], R0 ;  /* 0x00005000030095a7 */ /* 0x000ea400080210ff */
[----:B--2---:R-:W-:Y:S05]  /*8190*/  @!P1 BRA `(.L_x_98) ;  /* 0xfffffffc00f09947 */ /* 0x004fea000383ffff */
[----:B------:R-:W-:Y:S05]  /*81a0*/  BRA `(.L_x_97) ;  /* 0xffffffd800bc7947 */ /* 0x000fea000383ffff */
.L_x_100:
[----:B-1----:R1:W2:Y:S02]  /*81b0*/  SYNCS.PHASECHK.TRANS64.TRYWAIT P0, [R43+URZ+0xa0], R4 ;  /* 0x0000a0042b0075a7 */ /* 0x0022a400080011ff */
[----:B--2---:R-:W-:Y:S05]  /*81c0*/  @!P0 NANOSLEEP.SYNCS 0x989680 ;  /* 0x009896800000895d */ /* 0x004fea0003900000 */
[----:B------:R-:W2:Y:S02]  /*81d0*/  @!P0 SYNCS.PHASECHK.TRANS64 P0, [R43+URZ+0xa0], R4 ;  /* 0x0000a0042b0085a7 */ /* 0x000ea400080010ff */
[----:B--2---:R-:W-:Y:S05]  /*81e0*/  @!P0 BRA `(.L_x_100) ;  /* 0xfffffffc00f08947 */ /* 0x004fea000383ffff */
[----:B------:R-:W-:Y:S05]  /*81f0*/  BRA `(.L_x_99) ;  /* 0xffffffdc00107947 */ /* 0x000fea000383ffff */
.L_x_108:
[----:B--2---:R2:W3:Y:S02]  /*8200*/  SYNCS.PHASECHK.TRANS64.TRYWAIT P0, [R3+URZ+0x50], R0 ;  /* 0x00005000030075a7 */ /* 0x0044e400080011ff */
[----:B---3--:R-:W-:Y:S05]  /*8210*/  @!P0 NANOSLEEP.SYNCS 0x989680 ;  /* 0x009896800000895d */ /* 0x008fea0003900000 */
[----:B------:R-:W3:Y:S02]  /*8220*/  @!P0 SYNCS.PHASECHK.TRANS64 P0, [R3+URZ+0x50], R0 ;  /* 0x00005000030085a7 */ /* 0x000ee400080010ff */
[----:B---3--:R-:W-:Y:S05]  /*8230*/  @!P0 BRA `(.L_x_108) ;  /* 0xfffffffc00f08947 */ /* 0x008fea000383ffff */
[----:B------:R-:W-:Y:S05]  /*8240*/  BRA `(.L_x_107) ;  /* 0xffffffe800047947 */ /* 0x000fea000383ffff */
        .weak           $__internal_0_$__cuda_sm10x_tcgen05_guardrail_trap_col_being_dealloced_not_returned_by_alloc
        .type           $__internal_0_$__cuda_sm10x_tcgen05_guardrail_trap_col_being_dealloced_not_returned_by_alloc,@function
        .size           $__internal_0_$__cuda_sm10x_tcgen05_guardrail_trap_col_being_dealloced_not_returned_by_alloc,($__internal_1_$__cuda_sm10x_tcgen05_guardrail_trap_phase_invalid_during_alloc - $__internal_0_$__cuda_sm10x_tcgen05_guardrail_trap_col_being_dealloced_not_returned_by_alloc)
$__internal_0_$__cuda_sm10x_tcgen05_guardrail_trap_col_being_dealloced_not_returned_by_alloc:
[----:B------:R-:W-:Y:S05]  /*8250*/  BPT.TRAP 0x1 ;  /* 0x000000040000795c */ /* 0x000fea0000300000 */
[----:B------:R-:W-:-:S04]  /*8260*/  HFMA2 R3, -RZ, RZ, 0, 0 ;  /* 0x00000000ff037431 */ /* 0x000fc800000001ff */
[----:B------:R-:W-:Y:S05]  /*8270*/  RET.REL.NODEC R2 `(_ZN7cutlass13device_kernelINS_4gemm6kernel13GemmUniversalIN4cute5tupleIJiiiiEEENS1_10collective13CollectiveMmaINS1_35MainloopSm100TmaUmmaWarpSpecializedILi5ELi2ELi4ENS5_IJNS4_1CILi2EEENSA_ILi1EEESC_EEEEENS5_IJNSA_ILi64EEENSA_ILi128EEENSA_ILi32EEEEEEaNS5_IJlSC_lEEEaSJ_NS4_8TiledMMAINS4_8MMA_AtomIJNS4_15SM100_MMA_S8_SSIaaiLi64ELi128ELNS4_4UMMA5MajorE0ELSO_0ELNSN_8SaturateE0EEEEEENS4_6LayoutINS5_IJSC_SC_SC_EEENS5_IJNSA_ILi0EEESU_SU_EEEEENS5_IJNS4_10UnderscoreESX_SX_EEEEENS4_13SM90_TMA_LOADENS4_14ComposedLayoutINS4_7SwizzleILi1ELi4ELi3EEENS4_18smem_ptr_flag_bitsILi8EEENSS_INS5_IJNSA_ILi8EEESH_EEENS5_IJSH_SC_EEEEEEEvNS4_8identityENS4_23SM90_TMA_LOAD_MULTICASTES1A_vS1B_EENS_8epilogue10collective18CollectiveEpilogueINS1E_23Sm100TmaWarpSpecializedILi2ELi2ELi32ELb0ELb0EEEJSI_NS5_IJNSS_ISF_SC_EES1J_EEEaSJ_aSJ_NS1E_6fusion15FusionCallbacksIS1I_NS1L_17LinearCombinationIaiaiLNS_15FloatRoundStyleE2EEESI_S1K_JEEENS4_5SM1004TMEM4LOAD26SM100_TMEM_LOAD_16dp32b32xES10_NS11_INS12_ILi2ELi4ELi3EEES15_NSS_INS5_IJS16_SF_EEENS5_IJSF_SC_EEEEEEENS4_39AutoVectorizingCopyWithAssumedAlignmentILi128EEENS4_14SM90_TMA_STOREES1Z_S21_S21_EEEvvEEEEvNT_6ParamsE) ;  /* 0xffffff7c02607950 */ /* 0x000fea0003c3ffff */
        .weak           $__internal_1_$__cuda_sm10x_tcgen05_guardrail_trap_phase_invalid_during_alloc
        .type           $__internal_1_$__cuda_sm10x_tcgen05_guardrail_trap_phase_invalid_during_alloc,@function
        .size           $__internal_1_$__cuda_sm10x_tcgen05_guardrail_trap_phase_invalid_during_alloc,($__internal_2_$__cuda_sm10x_tcgen05_guardrail_trap_unallocated_columns_being_dealloced - $__internal_1_$__cuda_sm10x_tcgen05_guardrail_trap_phase_invalid_during_alloc)
$__internal_1_$__cuda_sm10x_tcgen05_guardrail_trap_phase_invalid_during_alloc:
[----:B------:R-:W-:Y:S05]  /*8280*/  BPT.TRAP 0x1 ;  /* 0x000000040000795c */ /* 0x000fea0000300000 */
[----:B------:R-:W-:-:S04]  /*8290*/  MOV R5, 0x0 ;  /* 0x0000000000057802 */ /* 0x000fc80000000f00 */
[----:B------:R-:W-:Y:S05]  /*82a0*/  RET.REL.NODEC R4 `(_ZN7cutlass13device_kernelINS_4gemm6kernel13GemmUniversalIN4cute5tupleIJiiiiEEENS1_10collective13CollectiveMmaINS1_35MainloopSm100TmaUmmaWarpSpecializedILi5ELi2ELi4ENS5_IJNS4_1CILi2EEENSA_ILi1EEESC_EEEEENS5_IJNSA_ILi64EEENSA_ILi128EEENSA_ILi32EEEEEEaNS5_IJlSC_lEEEaSJ_NS4_8TiledMMAINS4_8MMA_AtomIJNS4_15SM100_MMA_S8_SSIaaiLi64ELi128ELNS4_4UMMA5MajorE0ELSO_0ELNSN_8SaturateE0EEEEEENS4_6LayoutINS5_IJSC_SC_SC_EEENS5_IJNSA_ILi0EEESU_SU_EEEEENS5_IJNS4_10UnderscoreESX_SX_EEEEENS4_13SM90_TMA_LOADENS4_14ComposedLayoutINS4_7SwizzleILi1ELi4ELi3EEENS4_18smem_ptr_flag_bitsILi8EEENSS_INS5_IJNSA_ILi8EEESH_EEENS5_IJSH_SC_EEEEEEEvNS4_8identityENS4_23SM90_TMA_LOAD_MULTICASTES1A_vS1B_EENS_8epilogue10collective18CollectiveEpilogueINS1E_23Sm100TmaWarpSpecializedILi2ELi2ELi32ELb0ELb0EEEJSI_NS5_IJNSS_ISF_SC_EES1J_EEEaSJ_aSJ_NS1E_6fusion15FusionCallbacksIS1I_NS1L_17LinearCombinationIaiaiLNS_15FloatRoundStyleE2EEESI_S1K_JEEENS4_5SM1004TMEM4LOAD26SM100_TMEM_LOAD_16dp32b32xES10_NS11_INS12_ILi2ELi4ELi3EEES15_NSS_INS5_IJS16_SF_EEENS5_IJSF_SC_EEEEEEENS4_39AutoVectorizingCopyWithAssumedAlignmentILi128EEENS4_14SM90_TMA_STOREES1Z_S21_S21_EEEvvEEEEvNT_6ParamsE) ;  /* 0xffffff7c04547950 */ /* 0x000fea0003c3ffff */
        .weak           $__internal_2_$__cuda_sm10x_tcgen05_guardrail_trap_unallocated_columns_being_dealloced
        .type           $__internal_2_$__cuda_sm10x_tcgen05_guardrail_trap_unallocated_columns_being_dealloced,@function
        .size           $__internal_2_$__cuda_sm10x_tcgen05_guardrail_trap_unallocated_columns_being_dealloced,(.L_x_152 - $__internal_2_$__cuda_sm10x_tcgen05_guardrail_trap_unallocated_columns_being_dealloced)
$__internal_2_$__cuda_sm10x_tcgen05_guardrail_trap_unallocated_columns_being_dealloced:
[----:B------:R-:W-:Y:S05]  /*82b0*/  BPT.TRAP 0x1 ;  /* 0x000000040000795c */ /* 0x000fea0000300000 */
[----:B------:R-:W-:-:S04]  /*82c0*/  HFMA2 R3, -RZ, RZ, 0, 0 ;  /* 0x00000000ff037431 */ /* 0x000fc800000001ff */
[----:B------:R-:W-:Y:S05]  /*82d0*/  RET.REL.NODEC R2 `(_ZN7cutlass13device_kernelINS_4gemm6kernel13GemmUniversalIN4cute5tupleIJiiiiEEENS1_10collective13CollectiveMmaINS1_35MainloopSm100TmaUmmaWarpSpecializedILi5ELi2ELi4ENS5_IJNS4_1CILi2EEENSA_ILi1EEESC_EEEEENS5_IJNSA_ILi64EEENSA_ILi128EEENSA_ILi32EEEEEEaNS5_IJlSC_lEEEaSJ_NS4_8TiledMMAINS4_8MMA_AtomIJNS4_15SM100_MMA_S8_SSIaaiLi64ELi128ELNS4_4UMMA5MajorE0ELSO_0ELNSN_8SaturateE0EEEEEENS4_6LayoutINS5_IJSC_SC_SC_EEENS5_IJNSA_ILi0EEESU_SU_EEEEENS5_IJNS4_10UnderscoreESX_SX_EEEEENS4_13SM90_TMA_LOADENS4_14ComposedLayoutINS4_7SwizzleILi1ELi4ELi3EEENS4_18smem_ptr_flag_bitsILi8EEENSS_INS5_IJNSA_ILi8EEESH_EEENS5_IJSH_SC_EEEEEEEvNS4_8identityENS4_23SM90_TMA_LOAD_MULTICASTES1A_vS1B_EENS_8epilogue10collective18CollectiveEpilogueINS1E_23Sm100TmaWarpSpecializedILi2ELi2ELi32ELb0ELb0EEEJSI_NS5_IJNSS_ISF_SC_EES1J_EEEaSJ_aSJ_NS1E_6fusion15FusionCallbacksIS1I_NS1L_17LinearCombinationIaiaiLNS_15FloatRoundStyleE2EEESI_S1K_JEEENS4_5SM1004TMEM4LOAD26SM100_TMEM_LOAD_16dp32b32xES10_NS11_INS12_ILi2ELi4ELi3EEES15_NSS_INS5_IJS16_SF_EEENS5_IJSF_SC_EEEEEEENS4_39AutoVectorizingCopyWithAssumedAlignmentILi128EEENS4_14SM90_TMA_STOREES1Z_S21_S21_EEEvvEEEEvNT_6ParamsE) ;  /* 0xffffff7c02487950 */ /* 0x000fea0003c3ffff */
.L_x_151:
[----:B------:R-:W-:-:S00]  /*82e0*/  BRA `(.L_x_151) ;  /* 0xfffffffc00fc7947 */ /* 0x000fc0000383ffff */
[----:B------:R-:W-:-:S00]  /*82f0*/  NOP ;  /* 0x0000000000007918 */ /* 0x000fc00000000000 */
        /* <DEDUP_REMOVED lines=8> */
.L_x_152:


//--------------------- .nv.global.init           --------------------------
	.section	.nv.global.init,"aw",@progbits
.nv.global.init:
	.type		$str$27,@object
	.size		$str$27,($str$28 - $str$27)
$str$27:
        /*0000*/ 	.byte	0x28, 0x61, 0x64, 0x64, 0x72, 0x65, 0x73, 0x73, 0x20, 0x26, 0x20, 0x6d, 0x61, 0x73, 0x6b, 0x29
        /*0010*/ 	.byte	0x20, 0x3d, 0x3d, 0x20, 0x30, 0x00
	.type		$str$28,@object
	.size		$str$28,($str$26 - $str$28)
$str$28:
        /*0016*/ 	.byte	0x2f, 0x74, 0x6d, 0x70, 0x2f, 0x63, 0x75, 0x74, 0x6c, 0x61, 0x73, 0x73, 0x5f, 0x73, 0x77, 0x65
        /*0026*/ 	.byte	0x65, 0x70, 0x5f, 0x73, 0x72, 0x63, 0x2f, 0x69, 0x6e, 0x63, 0x6c, 0x75, 0x64, 0x65, 0x2f, 0x63
        /*0036*/ 	.byte	0x75, 0x74, 0x65, 0x2f, 0x70, 0x6f, 0x69, 0x6e, 0x74, 0x65, 0x72, 0x5f, 0x66, 0x6c, 0x61, 0x67
        /*0046*/ 	.byte	0x67, 0x65, 0x64, 0x2e, 0x68, 0x70, 0x70, 0x00
	.type		$str$26,@object
	.size		$str$26,($str$25 - $str$26)
$str$26:
        /*004e*/ 	.byte	0x2f, 0x74, 0x6d, 0x70, 0x2f, 0x63, 0x75, 0x74, 0x6c, 0x61, 0x73, 0x73, 0x5f, 0x73, 0x77, 0x65
        /*005e*/ 	.byte	0x65, 0x70, 0x5f, 0x73, 0x72, 0x63, 0x2f, 0x69, 0x6e, 0x63, 0x6c, 0x75, 0x64, 0x65, 0x2f, 0x63
        /*006e*/ 	.byte	0x75, 0x74, 0x65, 0x2f, 0x61, 0x74, 0x6f, 0x6d, 0x2f, 0x63, 0x6f, 0x70, 0x79, 0x5f, 0x74, 0x72
        /*007e*/ 	.byte	0x61, 0x69, 0x74, 0x73, 0x5f, 0x73, 0x6d, 0x31, 0x30, 0x30, 0x2e, 0x68, 0x70, 0x70, 0x00
	.type		$str$25,@object
	.size		$str$25,(__unnamed_1 - $str$25)
$str$25:
        /*008d*/ 	.byte	0x28, 0x28, 0x75, 0x69, 0x6e, 0x74, 0x33, 0x32, 0x5f, 0x74, 0x28, 0x74, 0x68, 0x72, 0x65, 0x61
        /*009d*/ 	.byte	0x64, 0x49, 0x64, 0x78, 0x2e, 0x78, 0x29, 0x20, 0x2f, 0x20, 0x33, 0x32, 0x29, 0x20, 0x25, 0x20
        /*00ad*/ 	.byte	0x34, 0x29, 0x20, 0x3d, 0x3d, 0x20, 0x28, 0x28, 0x28, 0x74, 0x6d, 0x65, 0x6d, 0x5f, 0x61, 0x64
        /*00bd*/ 	.byte	0x64, 0x72, 0x20, 0x3e, 0x3e, 0x20, 0x31, 0x36, 0x29, 0x20, 0x2f, 0x20, 0x33, 0x32, 0x29, 0x20
        /*00cd*/ 	.byte	0x25, 0x20, 0x34, 0x29, 0x00
	.type		__unnamed_1,@object
	.size		__unnamed_1,(__unnamed_2 - __unnamed_1)
__unnamed_1:
        /*00d2*/ 	.byte	0x61, 0x75, 0x74, 0x6f, 0x20, 0x63, 0x75, 0x74, 0x65, 0x3a, 0x3a, 0x61, 0x73, 0x5f, 0x70, 0x6f
        /* <DEDUP_REMOVED lines=24> */
        /*0262*/ 	.byte	0x00
	.type		__unnamed_2,@object
	.size		__unnamed_2,(.L_2 - __unnamed_2)
__unnamed_2:
        /* <DEDUP_REMOVED lines=41> */
.L_2:


//--------------------- .nv.shared._ZN7cutlass13device_kernelINS_4gemm6kernel13GemmUniversalIN4cute5tupleIJiiiiEEENS1_10collective13CollectiveMmaINS1_35MainloopSm100TmaUmmaWarpSpecializedILi5ELi2ELi4ENS5_IJNS4_1CILi2EEENSA_ILi1EEESC_EEEEENS5_IJNSA_ILi64EEENSA_ILi128EEENSA_ILi32EEEEEEaNS5_IJlSC_lEEEaSJ_NS4_8TiledMMAINS4_8MMA_AtomIJNS4_15SM100_MMA_S8_SSIaaiLi64ELi128ELNS4_4UMMA5MajorE0ELSO_0ELNSN_8SaturateE0EEEEEENS4_6LayoutINS5_IJSC_SC_SC_EEENS5_IJNSA_ILi0EEESU_SU_EEEEENS5_IJNS4_10UnderscoreESX_SX_EEEEENS4_13SM90_TMA_LOADENS4_14ComposedLayoutINS4_7SwizzleILi1ELi4ELi3EEENS4_18smem_ptr_flag_bitsILi8EEENSS_INS5_IJNSA_ILi8EEESH_EEENS5_IJSH_SC_EEEEEEEvNS4_8identityENS4_23SM90_TMA_LOAD_MULTICASTES1A_vS1B_EENS_8epilogue10collective18CollectiveEpilogueINS1E_23Sm100TmaWarpSpecializedILi2ELi2ELi32ELb0ELb0EEEJSI_NS5_IJNSS_ISF_SC_EES1J_EEEaSJ_aSJ_NS1E_6fusion15FusionCallbacksIS1I_NS1L_17LinearCombinationIaiaiLNS_15FloatRoundStyleE2EEESI_S1K_JEEENS4_5SM1004TMEM4LOAD26SM100_TMEM_LOAD_16dp32b32xES10_NS11_INS12_ILi2ELi4ELi3EEES15_NSS_INS5_IJS16_SF_EEENS5_IJSF_SC_EEEEEEENS4_39AutoVectorizingCopyWithAssumedAlignmentILi128EEENS4_14SM90_TMA_STOREES1Z_S21_S21_EEEvvEEEEvNT_6ParamsE --------------------------
	.section	.nv.shared._ZN7cutlass13device_kernelINS_4gemm6kernel13GemmUniversalIN4cute5tupleIJiiiiEEENS1_10collective13CollectiveMmaINS1_35MainloopSm100TmaUmmaWarpSpecializedILi5ELi2ELi4ENS5_IJNS4_1CILi2EEENSA_ILi1EEESC_EEEEENS5_IJNSA_ILi64EEENSA_ILi128EEENSA_ILi32EEEEEEaNS5_IJlSC_lEEEaSJ_NS4_8TiledMMAINS4_8MMA_AtomIJNS4_15SM100_MMA_S8_SSIaaiLi64ELi128ELNS4_4UMMA5MajorE0ELSO_0ELNSN_8SaturateE0EEEEEENS4_6LayoutINS5_IJSC_SC_SC_EEENS5_IJNSA_ILi0EEESU_SU_EEEEENS5_IJNS4_10UnderscoreESX_SX_EEEEENS4_13SM90_TMA_LOADENS4_14ComposedLayoutINS4_7SwizzleILi1ELi4ELi3EEENS4_18smem_ptr_flag_bitsILi8EEENSS_INS5_IJNSA_ILi8EEESH_EEENS5_IJSH_SC_EEEEEEEvNS4_8identityENS4_23SM90_TMA_LOAD_MULTICASTES1A_vS1B_EENS_8epilogue10collective18CollectiveEpilogueINS1E_23Sm100TmaWarpSpecializedILi2ELi2ELi32ELb0ELb0EEEJSI_NS5_IJNSS_ISF_SC_EES1J_EEEaSJ_aSJ_NS1E_6fusion15FusionCallbacksIS1I_NS1L_17LinearCombinationIaiaiLNS_15FloatRoundStyleE2EEESI_S1K_JEEENS4_5SM1004TMEM4LOAD26SM100_TMEM_LOAD_16dp32b32xES10_NS11_INS12_ILi2ELi4ELi3EEES15_NSS_INS5_IJS16_SF_EEENS5_IJSF_SC_EEEEEEENS4_39AutoVectorizingCopyWithAssumedAlignmentILi128EEENS4_14SM90_TMA_STOREES1Z_S21_S21_EEEvvEEEEvNT_6ParamsE,"aw",@nobits
	.sectionflags	@""
	.align	16
	.zero		1024


//--------------------- .nv.shared.reserved.0     --------------------------
	.section	.nv.shared.reserved.0,"aw",@nobits
	.weak		__nv_reservedSMEM_offset_0_alias
	.size		__nv_reservedSMEM_offset_0_alias, 0, 64
	.other		__nv_reservedSMEM_offset_0_alias,@"STO_CUDA_RESERVED_SHARED STV_DEFAULT"
__nv_reservedSMEM_offset_0_alias:
	.zero		0
.nv.shared.reserved.0:
	.zero		64
	.weak		__nv_reservedSMEM_tcgen05_partition
	.type		__nv_reservedSMEM_tcgen05_partition,@object
	.size		__nv_reservedSMEM_tcgen05_partition,(.L_0 - __nv_reservedSMEM_tcgen05_partition)
__nv_reservedSMEM_tcgen05_partition:
	.zero		32
.L_0:


//--------------------- .nv.global                --------------------------
	.section	.nv.global,"aw",@nobits
.nv.global:
	.type		_ZN40_INTERNAL_8d2cde2f_4_k_cu_02fec475_105024cute1_E,@object
	.size		_ZN40_INTERNAL_8d2cde2f_4_k_cu_02fec475_105024cute1_E,(_ZN40_INTERNAL_8d2cde2f_4_k_cu_02fec475_105024cuda3std3__45__cpo6cbeginE - _ZN40_INTERNAL_8d2cde2f_4_k_cu_02fec475_105024cute1_E)
_ZN40_INTERNAL_8d2cde2f_4_k_cu_02fec475_105024cute1_E:
	.zero		1
	.type		_ZN40_INTERNAL_8d2cde2f_4_k_cu_02fec475_105024cuda3std3__45__cpo6cbeginE,@object
	.size		_ZN40_INTERNAL_8d2cde2f_4_k_cu_02fec475_105024cuda3std3__45__cpo6cbeginE,(_ZN40_INTERNAL_8d2cde2f_4_k_cu_02fec475_105024cuda3std3__48in_placeE - _ZN40_INTERNAL_8d2cde2f_4_k_cu_02fec475_105024cuda3std3__45__cpo6cbeginE)
_ZN40_INTERNAL_8d2cde2f_4_k_cu_02fec475_105024cuda3std3__45__cpo6cbeginE:
	.zero		1
	.type		_ZN40_INTERNAL_8d2cde2f_4_k_cu_02fec475_105024cuda3std3__48in_placeE,@object
	.size		_ZN40_INTERNAL_8d2cde2f_4_k_cu_02fec475_105024cuda3std3__48in_placeE,(_ZN40_INTERNAL_8d2cde2f_4_k_cu_02fec475_105024cuda3std6ranges3__45__cpo9iter_moveE - _ZN40_INTERNAL_8d2cde2f_4_k_cu_02fec475_105024cuda3std3__48in_placeE)
_ZN40_INTERNAL_8d2cde2f_4_k_cu_02fec475_105024cuda3std3__48in_placeE:
	.zero		1
	.type		_ZN40_INTERNAL_8d2cde2f_4_k_cu_02fec475_105024cuda3std6ranges3__45__cpo9iter_moveE,@object
	.size		_ZN40_INTERNAL_8d2cde2f_4_k_cu_02fec475_105024cuda3std6ranges3__45__cpo9iter_moveE,(_ZN40_INTERNAL_8d2cde2f_4_k_cu_02fec475_105024cuda3std3__45__cpo5beginE - _ZN40_INTERNAL_8d2cde2f_4_k_cu_02fec475_105024cuda3std6ranges3__45__cpo9iter_moveE)
_ZN40_INTERNAL_8d2cde2f_4_k_cu_02fec475_105024cuda3std6ranges3__45__cpo9iter_moveE:
	.zero		1
	.type		_ZN40_INTERNAL_8d2cde2f_4_k_cu_02fec475_105024cuda3std3__45__cpo5beginE,@object
	.size		_ZN40_INTERNAL_8d2cde2f_4_k_cu_02fec475_105024cuda3std3__45__cpo5beginE,(_ZN40_INTERNAL_8d2cde2f_4_k_cu_02fec475_105024cuda3std3__442_GLOBAL__N__8d2cde2f_4_k_cu_02fec475_105026ignoreE - _ZN40_INTERNAL_8d2cde2f_4_k_cu_02fec475_105024cuda3std3__45__cpo5beginE)
_ZN40_INTERNAL_8d2cde2f_4_k_cu_02fec475_105024cuda3std3__45__cpo5beginE:
	.zero		1
	.type		_ZN40_INTERNAL_8d2cde2f_4_k_cu_02fec475_105024cuda3std3__442_GLOBAL__N__8d2cde2f_4_k_cu_02fec475_105026ignoreE,@object
	.size		_ZN40_INTERNAL_8d2cde2f_4_k_cu_02fec475_105024cuda3std3__442_GLOBAL__N__8d2cde2f_4_k_cu_02fec475_105026ignoreE,(_ZN40_INTERNAL_8d2cde2f_4_k_cu_02fec475_105024cute7productE - _ZN40_INTERNAL_8d2cde2f_4_k_cu_02fec475_105024cuda3std3__442_GLOBAL__N__8d2cde2f_4_k_cu_02fec475_105026ignoreE)
_ZN40_INTERNAL_8d2cde2f_4_k_cu_02fec475_105024cuda3std3__442_GLOBAL__N__8d2cde2f_4_k_cu_02fec475_105026ignoreE:
	.zero		1
	.type		_ZN40_INTERNAL_8d2cde2f_4_k_cu_02fec475_105024cute7productE,@object
	.size		_ZN40_INTERNAL_8d2cde2f_4_k_cu_02fec475_105024cute7productE,(_ZN40_INTERNAL_8d2cde2f_4_k_cu_02fec475_105024cuda3std3__45__cpo3endE - _ZN40_INTERNAL_8d2cde2f_4_k_cu_02fec475_105024cute7productE)
_ZN40_INTERNAL_8d2cde2f_4_k_cu_02fec475_105024cute7productE:
	.zero		1
	.type		_ZN40_INTERNAL_8d2cde2f_4_k_cu_02fec475_105024cuda3std3__45__cpo3endE,@object
	.size		_ZN40_INTERNAL_8d2cde2f_4_k_cu_02fec475_105024cuda3std3__45__cpo3endE,(_ZN40_INTERNAL_8d2cde2f_4_k_cu_02fec475_105024cuda3std3__419piecewise_constructE - _ZN40_INTERNAL_8d2cde2f_4_k_cu_02fec475_105024cuda3std3__45__cpo3endE)
_ZN40_INTERNAL_8d2cde2f_4_k_cu_02fec475_105024cuda3std3__45__cpo3endE:
	.zero		1
	.type		_ZN40_INTERNAL_8d2cde2f_4_k_cu_02fec475_105024cuda3std3__419piecewise_constructE,@object
	.size		_ZN40_INTERNAL_8d2cde2f_4_k_cu_02fec475_105024cuda3std3__419piecewise_constructE,(_ZN40_INTERNAL_8d2cde2f_4_k_cu_02fec475_105024cuda3std3__45__cpo4cendE - _ZN40_INTERNAL_8d2cde2f_4_k_cu_02fec475_105024cuda3std3__419piecewise_constructE)
_ZN40_INTERNAL_8d2cde2f_4_k_cu_02fec475_105024cuda3std3__419piecewise_constructE:
	.zero		1
	.type		_ZN40_INTERNAL_8d2cde2f_4_k_cu_02fec475_105024cuda3std3__45__cpo4cendE,@object
	.size		_ZN40_INTERNAL_8d2cde2f_4_k_cu_02fec475_105024cuda3std3__45__cpo4cendE,(_ZN40_INTERNAL_8d2cde2f_4_k_cu_02fec475_105024cuda3std6ranges3__45__cpo4swapE - _ZN40_INTERNAL_8d2cde2f_4_k_cu_02fec475_105024cuda3std3__45__cpo4cendE)
_ZN40_INTERNAL_8d2cde2f_4_k_cu_02fec475_105024cuda3std3__45__cpo4cendE:
	.zero		1
	.type		_ZN40_INTERNAL_8d2cde2f_4_k_cu_02fec475_105024cuda3std6ranges3__45__cpo4swapE,@object
	.size		_ZN40_INTERNAL_8d2cde2f_4_k_cu_02fec475_105024cuda3std6ranges3__45__cpo4swapE,(.L_10 - _ZN40_INTERNAL_8d2cde2f_4_k_cu_02fec475_105024cuda3std6ranges3__45__cpo4swapE)
_ZN40_INTERNAL_8d2cde2f_4_k_cu_02fec475_105024cuda3std6ranges3__45__cpo4swapE:
	.zero		1
.L_10:


//--------------------- .nv.constant0._ZN7cutlass13device_kernelINS_4gemm6kernel13GemmUniversalIN4cute5tupleIJiiiiEEENS1_10collective13CollectiveMmaINS1_35MainloopSm100TmaUmmaWarpSpecializedILi5ELi2ELi4ENS5_IJNS4_1CILi2EEENSA_ILi1EEESC_EEEEENS5_IJNSA_ILi64EEENSA_ILi128EEENSA_ILi32EEEEEEaNS5_IJlSC_lEEEaSJ_NS4_8TiledMMAINS4_8MMA_AtomIJNS4_15SM100_MMA_S8_SSIaaiLi64ELi128ELNS4_4UMMA5MajorE0ELSO_0ELNSN_8SaturateE0EEEEEENS4_6LayoutINS5_IJSC_SC_SC_EEENS5_IJNSA_ILi0EEESU_SU_EEEEENS5_IJNS4_10UnderscoreESX_SX_EEEEENS4_13SM90_TMA_LOADENS4_14ComposedLayoutINS4_7SwizzleILi1ELi4ELi3EEENS4_18smem_ptr_flag_bitsILi8EEENSS_INS5_IJNSA_ILi8EEESH_EEENS5_IJSH_SC_EEEEEEEvNS4_8identityENS4_23SM90_TMA_LOAD_MULTICASTES1A_vS1B_EENS_8epilogue10collective18CollectiveEpilogueINS1E_23Sm100TmaWarpSpecializedILi2ELi2ELi32ELb0ELb0EEEJSI_NS5_IJNSS_ISF_SC_EES1J_EEEaSJ_aSJ_NS1E_6fusion15FusionCallbacksIS1I_NS1L_17LinearCombinationIaiaiLNS_15FloatRoundStyleE2EEESI_S1K_JEEENS4_5SM1004TMEM4LOAD26SM100_TMEM_LOAD_16dp32b32xES10_NS11_INS12_ILi2ELi4ELi3EEES15_NSS_INS5_IJS16_SF_EEENS5_IJSF_SC_EEEEEEENS4_39AutoVectorizingCopyWithAssumedAlignmentILi128EEENS4_14SM90_TMA_STOREES1Z_S21_S21_EEEvvEEEEvNT_6ParamsE --------------------------
	.section	.nv.constant0._ZN7cutlass13device_kernelINS_4gemm6kernel13GemmUniversalIN4cute5tupleIJiiiiEEENS1_10collective13CollectiveMmaINS1_35MainloopSm100TmaUmmaWarpSpecializedILi5ELi2ELi4ENS5_IJNS4_1CILi2EEENSA_ILi1EEESC_EEEEENS5_IJNSA_ILi64EEENSA_ILi128EEENSA_ILi32EEEEEEaNS5_IJlSC_lEEEaSJ_NS4_8TiledMMAINS4_8MMA_AtomIJNS4_15SM100_MMA_S8_SSIaaiLi64ELi128ELNS4_4UMMA5MajorE0ELSO_0ELNSN_8SaturateE0EEEEEENS4_6LayoutINS5_IJSC_SC_SC_EEENS5_IJNSA_ILi0EEESU_SU_EEEEENS5_IJNS4_10UnderscoreESX_SX_EEEEENS4_13SM90_TMA_LOADENS4_14ComposedLayoutINS4_7SwizzleILi1ELi4ELi3EEENS4_18smem_ptr_flag_bitsILi8EEENSS_INS5_IJNSA_ILi8EEESH_EEENS5_IJSH_SC_EEEEEEEvNS4_8identityENS4_23SM90_TMA_LOAD_MULTICASTES1A_vS1B_EENS_8epilogue10collective18CollectiveEpilogueINS1E_23Sm100TmaWarpSpecializedILi2ELi2ELi32ELb0ELb0EEEJSI_NS5_IJNSS_ISF_SC_EES1J_EEEaSJ_aSJ_NS1E_6fusion15FusionCallbacksIS1I_NS1L_17LinearCombinationIaiaiLNS_15FloatRoundStyleE2EEESI_S1K_JEEENS4_5SM1004TMEM4LOAD26SM100_TMEM_LOAD_16dp32b32xES10_NS11_INS12_ILi2ELi4ELi3EEES15_NSS_INS5_IJS16_SF_EEENS5_IJSF_SC_EEEEEEENS4_39AutoVectorizingCopyWithAssumedAlignmentILi128EEENS4_14SM90_TMA_STOREES1Z_S21_S21_EEEvvEEEEvNT_6ParamsE,"a",@progbits
	.sectionflags	@""
	.align	4
.nv.constant0._ZN7cutlass13device_kernelINS_4gemm6kernel13GemmUniversalIN4cute5tupleIJiiiiEEENS1_10collective13CollectiveMmaINS1_35MainloopSm100TmaUmmaWarpSpecializedILi5ELi2ELi4ENS5_IJNS4_1CILi2EEENSA_ILi1EEESC_EEEEENS5_IJNSA_ILi64EEENSA_ILi128EEENSA_ILi32EEEEEEaNS5_IJlSC_lEEEaSJ_NS4_8TiledMMAINS4_8MMA_AtomIJNS4_15SM100_MMA_S8_SSIaaiLi64ELi128ELNS4_4UMMA5MajorE0ELSO_0ELNSN_8SaturateE0EEEEEENS4_6LayoutINS5_IJSC_SC_SC_EEENS5_IJNSA_ILi0EEESU_SU_EEEEENS5_IJNS4_10UnderscoreESX_SX_EEEEENS4_13SM90_TMA_LOADENS4_14ComposedLayoutINS4_7SwizzleILi1ELi4ELi3EEENS4_18smem_ptr_flag_bitsILi8EEENSS_INS5_IJNSA_ILi8EEESH_EEENS5_IJSH_SC_EEEEEEEvNS4_8identityENS4_23SM90_TMA_LOAD_MULTICASTES1A_vS1B_EENS_8epilogue10collective18CollectiveEpilogueINS1E_23Sm100TmaWarpSpecializedILi2ELi2ELi32ELb0ELb0EEEJSI_NS5_IJNSS_ISF_SC_EES1J_EEEaSJ_aSJ_NS1E_6fusion15FusionCallbacksIS1I_NS1L_17LinearCombinationIaiaiLNS_15FloatRoundStyleE2EEESI_S1K_JEEENS4_5SM1004TMEM4LOAD26SM100_TMEM_LOAD_16dp32b32xES10_NS11_INS12_ILi2ELi4ELi3EEES15_NSS_INS5_IJS16_SF_EEENS5_IJSF_SC_EEEEEEENS4_39AutoVectorizingCopyWithAssumedAlignmentILi128EEENS4_14SM90_TMA_STOREES1Z_S21_S21_EEEvvEEEEvNT_6ParamsE:
	.zero		2944


//--------------------- SYMBOLS --------------------------

	.type		.nv.reservedSmem.offset0,@object
	.size		.nv.reservedSmem.offset0,0x4
	.type		.nv.reservedSmem.cap,@object
	.size		.nv.reservedSmem.cap,0x4
	.type		__assertfail,@function
